//
// Generated by NVIDIA NVVM Compiler
//
// Compiler Build ID: CL-36424714
// Cuda compilation tools, release 13.0, V13.0.88
// Based on NVVM 20.0.0
//

.version 9.0
.target sm_100
.address_size 64

	// .globl	_Z18GMMNLSE_sponRS_sumP7double2PKS_S2_PKdPKhPKjS8_jjj
// _ZZ18GMMNLSE_sponRS_sumP7double2PKS_S2_PKdPKhPKjS8_jjjE7this_At has been demoted
// _ZZ18GMMNLSE_sponRS_sumP7double2PKS_S2_PKdPKhPKjS8_jjjE14this_At_sponRS has been demoted

.visible .entry _Z18GMMNLSE_sponRS_sumP7double2PKS_S2_PKdPKhPKjS8_jjj(
	.param .u64 .ptr .align 1 _Z18GMMNLSE_sponRS_sumP7double2PKS_S2_PKdPKhPKjS8_jjj_param_0,
	.param .u64 .ptr .align 1 _Z18GMMNLSE_sponRS_sumP7double2PKS_S2_PKdPKhPKjS8_jjj_param_1,
	.param .u64 .ptr .align 1 _Z18GMMNLSE_sponRS_sumP7double2PKS_S2_PKdPKhPKjS8_jjj_param_2,
	.param .u64 .ptr .align 1 _Z18GMMNLSE_sponRS_sumP7double2PKS_S2_PKdPKhPKjS8_jjj_param_3,
	.param .u64 .ptr .align 1 _Z18GMMNLSE_sponRS_sumP7double2PKS_S2_PKdPKhPKjS8_jjj_param_4,
	.param .u64 .ptr .align 1 _Z18GMMNLSE_sponRS_sumP7double2PKS_S2_PKdPKhPKjS8_jjj_param_5,
	.param .u64 .ptr .align 1 _Z18GMMNLSE_sponRS_sumP7double2PKS_S2_PKdPKhPKjS8_jjj_param_6,
	.param .u32 _Z18GMMNLSE_sponRS_sumP7double2PKS_S2_PKdPKhPKjS8_jjj_param_7,
	.param .u32 _Z18GMMNLSE_sponRS_sumP7double2PKS_S2_PKdPKhPKjS8_jjj_param_8,
	.param .u32 _Z18GMMNLSE_sponRS_sumP7double2PKS_S2_PKdPKhPKjS8_jjj_param_9
)
{
	.reg .pred 	%p<17>;
	.reg .b16 	%rs<15>;
	.reg .b32 	%r<126>;
	.reg .b64 	%rd<36>;
	.reg .b64 	%fd<275>;
	// demoted variable
	.shared .align 16 .b8 _ZZ18GMMNLSE_sponRS_sumP7double2PKS_S2_PKdPKhPKjS8_jjjE7this_At[512];
	// demoted variable
	.shared .align 16 .b8 _ZZ18GMMNLSE_sponRS_sumP7double2PKS_S2_PKdPKhPKjS8_jjjE14this_At_sponRS[512];
	ld.param.u64 	%rd9, [_Z18GMMNLSE_sponRS_sumP7double2PKS_S2_PKdPKhPKjS8_jjj_param_1];
	ld.param.u64 	%rd10, [_Z18GMMNLSE_sponRS_sumP7double2PKS_S2_PKdPKhPKjS8_jjj_param_2];
	ld.param.u64 	%rd13, [_Z18GMMNLSE_sponRS_sumP7double2PKS_S2_PKdPKhPKjS8_jjj_param_3];
	ld.param.u64 	%rd14, [_Z18GMMNLSE_sponRS_sumP7double2PKS_S2_PKdPKhPKjS8_jjj_param_4];
	ld.param.u64 	%rd11, [_Z18GMMNLSE_sponRS_sumP7double2PKS_S2_PKdPKhPKjS8_jjj_param_5];
	ld.param.u64 	%rd12, [_Z18GMMNLSE_sponRS_sumP7double2PKS_S2_PKdPKhPKjS8_jjj_param_6];
	ld.param.u32 	%r31, [_Z18GMMNLSE_sponRS_sumP7double2PKS_S2_PKdPKhPKjS8_jjj_param_7];
	ld.param.u32 	%r32, [_Z18GMMNLSE_sponRS_sumP7double2PKS_S2_PKdPKhPKjS8_jjj_param_8];
	ld.param.u32 	%r30, [_Z18GMMNLSE_sponRS_sumP7double2PKS_S2_PKdPKhPKjS8_jjj_param_9];
	cvta.to.global.u64 	%rd1, %rd13;
	cvta.to.global.u64 	%rd2, %rd14;
	mov.u32 	%r1, %tid.x;
	div.u32 	%r2, %r1, %r30;
	mul.lo.s32 	%r33, %r2, %r30;
	sub.s32 	%r3, %r1, %r33;
	mov.u32 	%r4, %ctaid.x;
	mul.lo.s32 	%r5, %r32, %r31;
	setp.le.u32 	%p1, %r30, %r1;
	@%p1 bra 	$L__BB0_2;
	cvta.to.global.u64 	%rd15, %rd9;
	cvta.to.global.u64 	%rd16, %rd10;
	shl.b32 	%r34, %r3, 4;
	mov.u32 	%r35, _ZZ18GMMNLSE_sponRS_sumP7double2PKS_S2_PKdPKhPKjS8_jjjE7this_At;
	add.s32 	%r36, %r35, %r34;
	mad.lo.s32 	%r37, %r3, %r5, %r4;
	mul.wide.u32 	%rd17, %r37, 16;
	add.s64 	%rd18, %rd15, %rd17;
	ld.global.v2.f64 	{%fd140, %fd141}, [%rd18];
	st.shared.v2.f64 	[%r36], {%fd140, %fd141};
	mov.u32 	%r38, _ZZ18GMMNLSE_sponRS_sumP7double2PKS_S2_PKdPKhPKjS8_jjjE14this_At_sponRS;
	add.s32 	%r39, %r38, %r34;
	add.s64 	%rd19, %rd16, %rd17;
	ld.global.v2.f64 	{%fd142, %fd143}, [%rd19];
	st.shared.v2.f64 	[%r39], {%fd142, %fd143};
$L__BB0_2:
	bar.sync 	0;
	cvta.to.global.u64 	%rd20, %rd11;
	mul.wide.u32 	%rd21, %r1, 4;
	add.s64 	%rd22, %rd20, %rd21;
	ld.global.u32 	%r123, [%rd22];
	cvta.to.global.u64 	%rd23, %rd12;
	add.s64 	%rd3, %rd23, %rd21;
	setp.eq.s32 	%p2, %r123, 0;
	@%p2 bra 	$L__BB0_28;
	ld.global.u32 	%r7, [%rd3];
	add.s32 	%r125, %r123, -1;
	add.s32 	%r40, %r7, -1;
	setp.ge.u32 	%p3, %r125, %r40;
	mov.f64 	%fd274, 0d0000000000000000;
	@%p3 bra 	$L__BB0_27;
	sub.s32 	%r9, %r7, %r123;
	sub.s32 	%r41, %r123, %r7;
	setp.gt.u32 	%p4, %r41, -4;
	mov.f64 	%fd274, 0d0000000000000000;
	@%p4 bra 	$L__BB0_16;
	shl.b32 	%r122, %r123, 2;
	and.b32  	%r42, %r9, -4;
	neg.s32 	%r121, %r42;
	mov.f64 	%fd274, 0d0000000000000000;
	mov.u32 	%r45, _ZZ18GMMNLSE_sponRS_sumP7double2PKS_S2_PKdPKhPKjS8_jjjE7this_At;
$L__BB0_6:
	.pragma "nounroll";
	add.s32 	%r43, %r122, -4;
	cvt.s64.s32 	%rd24, %r43;
	add.s64 	%rd4, %rd2, %rd24;
	ld.global.u8 	%rs1, [%rd4+2];
	ld.global.u8 	%rs2, [%rd4+3];
	cvt.u32.u16 	%r15, %rs2;
	mul.wide.u16 	%r44, %rs1, 16;
	add.s32 	%r46, %r45, %r44;
	ld.shared.v2.f64 	{%fd216, %fd214}, [%r46+-16];
	mov.u32 	%r47, _ZZ18GMMNLSE_sponRS_sumP7double2PKS_S2_PKdPKhPKjS8_jjjE14this_At_sponRS;
	add.s32 	%r48, %r47, %r44;
	ld.shared.v2.f64 	{%fd220, %fd218}, [%r48+-16];
	mul.wide.u16 	%r49, %rs2, 16;
	add.s32 	%r50, %r47, %r49;
	ld.shared.v2.f64 	{%fd217, %fd215}, [%r50+-16];
	setp.eq.s16 	%p5, %rs1, %rs2;
	mov.f64 	%fd219, %fd215;
	mov.f64 	%fd221, %fd217;
	@%p5 bra 	$L__BB0_8;
	shl.b32 	%r51, %r15, 4;
	mov.u32 	%r52, _ZZ18GMMNLSE_sponRS_sumP7double2PKS_S2_PKdPKhPKjS8_jjjE7this_At;
	add.s32 	%r53, %r52, %r51;
	ld.shared.v2.f64 	{%fd8, %fd9}, [%r53+-16];
	mul.f64 	%fd149, %fd218, %fd215;
	fma.rn.f64 	%fd10, %fd220, %fd217, %fd149;
	mul.f64 	%fd150, %fd214, %fd215;
	fma.rn.f64 	%fd11, %fd216, %fd217, %fd150;
	mov.f64 	%fd219, 0d4000000000000000;
	mov.f64 	%fd214, %fd9;
	mov.f64 	%fd215, %fd218;
	mov.f64 	%fd216, %fd8;
	mov.f64 	%fd217, %fd220;
	mov.f64 	%fd218, %fd11;
	mov.f64 	%fd220, %fd10;
	mov.f64 	%fd221, %fd219;
$L__BB0_8:
	add.s32 	%r54, %r123, -1;
	mul.wide.s32 	%rd25, %r54, 8;
	add.s64 	%rd5, %rd1, %rd25;
	mul.f64 	%fd151, %fd220, %fd221;
	ld.global.f64 	%fd152, [%rd5];
	fma.rn.f64 	%fd153, %fd218, %fd219, %fd151;
	mul.f64 	%fd154, %fd216, %fd217;
	fma.rn.f64 	%fd155, %fd214, %fd215, %fd154;
	fma.rn.f64 	%fd156, %fd155, 0d4000000000000000, %fd153;
	fma.rn.f64 	%fd20, %fd152, %fd156, %fd274;
	ld.global.u8 	%rs3, [%rd4+6];
	ld.global.u8 	%rs4, [%rd4+7];
	cvt.u32.u16 	%r16, %rs4;
	mul.wide.u16 	%r55, %rs3, 16;
	mov.u32 	%r56, _ZZ18GMMNLSE_sponRS_sumP7double2PKS_S2_PKdPKhPKjS8_jjjE7this_At;
	add.s32 	%r57, %r56, %r55;
	ld.shared.v2.f64 	{%fd224, %fd222}, [%r57+-16];
	mov.u32 	%r58, _ZZ18GMMNLSE_sponRS_sumP7double2PKS_S2_PKdPKhPKjS8_jjjE14this_At_sponRS;
	add.s32 	%r59, %r58, %r55;
	ld.shared.v2.f64 	{%fd228, %fd226}, [%r59+-16];
	mul.wide.u16 	%r60, %rs4, 16;
	add.s32 	%r61, %r58, %r60;
	ld.shared.v2.f64 	{%fd225, %fd223}, [%r61+-16];
	setp.eq.s16 	%p6, %rs3, %rs4;
	mov.f64 	%fd227, %fd223;
	mov.f64 	%fd229, %fd225;
	@%p6 bra 	$L__BB0_10;
	shl.b32 	%r62, %r16, 4;
	mov.u32 	%r63, _ZZ18GMMNLSE_sponRS_sumP7double2PKS_S2_PKdPKhPKjS8_jjjE7this_At;
	add.s32 	%r64, %r63, %r62;
	ld.shared.v2.f64 	{%fd27, %fd28}, [%r64+-16];
	mul.f64 	%fd158, %fd226, %fd223;
	fma.rn.f64 	%fd29, %fd228, %fd225, %fd158;
	mul.f64 	%fd159, %fd222, %fd223;
	fma.rn.f64 	%fd30, %fd224, %fd225, %fd159;
	mov.f64 	%fd227, 0d4000000000000000;
	mov.f64 	%fd222, %fd28;
	mov.f64 	%fd223, %fd226;
	mov.f64 	%fd224, %fd27;
	mov.f64 	%fd225, %fd228;
	mov.f64 	%fd226, %fd30;
	mov.f64 	%fd228, %fd29;
	mov.f64 	%fd229, %fd227;
$L__BB0_10:
	mul.f64 	%fd160, %fd228, %fd229;
	ld.global.f64 	%fd161, [%rd5+8];
	fma.rn.f64 	%fd162, %fd226, %fd227, %fd160;
	mul.f64 	%fd163, %fd224, %fd225;
	fma.rn.f64 	%fd164, %fd222, %fd223, %fd163;
	fma.rn.f64 	%fd165, %fd164, 0d4000000000000000, %fd162;
	fma.rn.f64 	%fd39, %fd161, %fd165, %fd20;
	ld.global.u8 	%rs5, [%rd4+10];
	ld.global.u8 	%rs6, [%rd4+11];
	cvt.u32.u16 	%r17, %rs6;
	mul.wide.u16 	%r65, %rs5, 16;
	mov.u32 	%r66, _ZZ18GMMNLSE_sponRS_sumP7double2PKS_S2_PKdPKhPKjS8_jjjE7this_At;
	add.s32 	%r67, %r66, %r65;
	ld.shared.v2.f64 	{%fd232, %fd230}, [%r67+-16];
	mov.u32 	%r68, _ZZ18GMMNLSE_sponRS_sumP7double2PKS_S2_PKdPKhPKjS8_jjjE14this_At_sponRS;
	add.s32 	%r69, %r68, %r65;
	ld.shared.v2.f64 	{%fd236, %fd234}, [%r69+-16];
	mul.wide.u16 	%r70, %rs6, 16;
	add.s32 	%r71, %r68, %r70;
	ld.shared.v2.f64 	{%fd233, %fd231}, [%r71+-16];
	setp.eq.s16 	%p7, %rs5, %rs6;
	mov.f64 	%fd235, %fd231;
	mov.f64 	%fd237, %fd233;
	@%p7 bra 	$L__BB0_12;
	shl.b32 	%r72, %r17, 4;
	mov.u32 	%r73, _ZZ18GMMNLSE_sponRS_sumP7double2PKS_S2_PKdPKhPKjS8_jjjE7this_At;
	add.s32 	%r74, %r73, %r72;
	ld.shared.v2.f64 	{%fd46, %fd47}, [%r74+-16];
	mul.f64 	%fd167, %fd234, %fd231;
	fma.rn.f64 	%fd48, %fd236, %fd233, %fd167;
	mul.f64 	%fd168, %fd230, %fd231;
	fma.rn.f64 	%fd49, %fd232, %fd233, %fd168;
	mov.f64 	%fd235, 0d4000000000000000;
	mov.f64 	%fd230, %fd47;
	mov.f64 	%fd231, %fd234;
	mov.f64 	%fd232, %fd46;
	mov.f64 	%fd233, %fd236;
	mov.f64 	%fd234, %fd49;
	mov.f64 	%fd236, %fd48;
	mov.f64 	%fd237, %fd235;
$L__BB0_12:
	mul.f64 	%fd169, %fd236, %fd237;
	ld.global.f64 	%fd170, [%rd5+16];
	fma.rn.f64 	%fd171, %fd234, %fd235, %fd169;
	mul.f64 	%fd172, %fd232, %fd233;
	fma.rn.f64 	%fd173, %fd230, %fd231, %fd172;
	fma.rn.f64 	%fd174, %fd173, 0d4000000000000000, %fd171;
	fma.rn.f64 	%fd58, %fd170, %fd174, %fd39;
	ld.global.u8 	%rs7, [%rd4+14];
	ld.global.u8 	%rs8, [%rd4+15];
	cvt.u32.u16 	%r18, %rs8;
	mul.wide.u16 	%r75, %rs7, 16;
	mov.u32 	%r76, _ZZ18GMMNLSE_sponRS_sumP7double2PKS_S2_PKdPKhPKjS8_jjjE7this_At;
	add.s32 	%r77, %r76, %r75;
	ld.shared.v2.f64 	{%fd240, %fd238}, [%r77+-16];
	mov.u32 	%r78, _ZZ18GMMNLSE_sponRS_sumP7double2PKS_S2_PKdPKhPKjS8_jjjE14this_At_sponRS;
	add.s32 	%r79, %r78, %r75;
	ld.shared.v2.f64 	{%fd244, %fd242}, [%r79+-16];
	mul.wide.u16 	%r80, %rs8, 16;
	add.s32 	%r81, %r78, %r80;
	ld.shared.v2.f64 	{%fd241, %fd239}, [%r81+-16];
	setp.eq.s16 	%p8, %rs7, %rs8;
	mov.f64 	%fd243, %fd239;
	mov.f64 	%fd245, %fd241;
	@%p8 bra 	$L__BB0_14;
	shl.b32 	%r82, %r18, 4;
	mov.u32 	%r83, _ZZ18GMMNLSE_sponRS_sumP7double2PKS_S2_PKdPKhPKjS8_jjjE7this_At;
	add.s32 	%r84, %r83, %r82;
	ld.shared.v2.f64 	{%fd65, %fd66}, [%r84+-16];
	mul.f64 	%fd176, %fd242, %fd239;
	fma.rn.f64 	%fd67, %fd244, %fd241, %fd176;
	mul.f64 	%fd177, %fd238, %fd239;
	fma.rn.f64 	%fd68, %fd240, %fd241, %fd177;
	mov.f64 	%fd243, 0d4000000000000000;
	mov.f64 	%fd238, %fd66;
	mov.f64 	%fd239, %fd242;
	mov.f64 	%fd240, %fd65;
	mov.f64 	%fd241, %fd244;
	mov.f64 	%fd242, %fd68;
	mov.f64 	%fd244, %fd67;
	mov.f64 	%fd245, %fd243;
$L__BB0_14:
	mul.f64 	%fd178, %fd244, %fd245;
	ld.global.f64 	%fd179, [%rd5+24];
	fma.rn.f64 	%fd180, %fd242, %fd243, %fd178;
	mul.f64 	%fd181, %fd240, %fd241;
	fma.rn.f64 	%fd182, %fd238, %fd239, %fd181;
	fma.rn.f64 	%fd183, %fd182, 0d4000000000000000, %fd180;
	fma.rn.f64 	%fd274, %fd179, %fd183, %fd58;
	add.s32 	%r123, %r123, 4;
	add.s32 	%r122, %r122, 16;
	add.s32 	%r121, %r121, 4;
	setp.ne.s32 	%p9, %r121, 0;
	@%p9 bra 	$L__BB0_6;
	add.s32 	%r125, %r123, -1;
$L__BB0_16:
	and.b32  	%r24, %r9, 3;
	setp.eq.s32 	%p10, %r24, 0;
	@%p10 bra 	$L__BB0_27;
	setp.eq.s32 	%p11, %r24, 1;
	@%p11 bra 	$L__BB0_23;
	shl.b32 	%r85, %r125, 2;
	cvt.s64.s32 	%rd26, %r85;
	add.s64 	%rd6, %rd2, %rd26;
	ld.global.u8 	%rs9, [%rd6+2];
	ld.global.u8 	%rs10, [%rd6+3];
	cvt.u32.u16 	%r25, %rs10;
	mul.wide.u16 	%r86, %rs9, 16;
	mov.u32 	%r87, _ZZ18GMMNLSE_sponRS_sumP7double2PKS_S2_PKdPKhPKjS8_jjjE7this_At;
	add.s32 	%r88, %r87, %r86;
	ld.shared.v2.f64 	{%fd250, %fd248}, [%r88+-16];
	mov.u32 	%r89, _ZZ18GMMNLSE_sponRS_sumP7double2PKS_S2_PKdPKhPKjS8_jjjE14this_At_sponRS;
	add.s32 	%r90, %r89, %r86;
	ld.shared.v2.f64 	{%fd254, %fd252}, [%r90+-16];
	mul.wide.u16 	%r91, %rs10, 16;
	add.s32 	%r92, %r89, %r91;
	ld.shared.v2.f64 	{%fd251, %fd249}, [%r92+-16];
	setp.eq.s16 	%p12, %rs9, %rs10;
	mov.f64 	%fd253, %fd249;
	mov.f64 	%fd255, %fd251;
	@%p12 bra 	$L__BB0_20;
	shl.b32 	%r93, %r25, 4;
	mov.u32 	%r94, _ZZ18GMMNLSE_sponRS_sumP7double2PKS_S2_PKdPKhPKjS8_jjjE7this_At;
	add.s32 	%r95, %r94, %r93;
	ld.shared.v2.f64 	{%fd86, %fd87}, [%r95+-16];
	mul.f64 	%fd186, %fd252, %fd249;
	fma.rn.f64 	%fd88, %fd254, %fd251, %fd186;
	mul.f64 	%fd187, %fd248, %fd249;
	fma.rn.f64 	%fd89, %fd250, %fd251, %fd187;
	mov.f64 	%fd253, 0d4000000000000000;
	mov.f64 	%fd248, %fd87;
	mov.f64 	%fd249, %fd252;
	mov.f64 	%fd250, %fd86;
	mov.f64 	%fd251, %fd254;
	mov.f64 	%fd252, %fd89;
	mov.f64 	%fd254, %fd88;
	mov.f64 	%fd255, %fd253;
$L__BB0_20:
	mul.wide.s32 	%rd27, %r125, 8;
	add.s64 	%rd7, %rd1, %rd27;
	mul.f64 	%fd188, %fd254, %fd255;
	ld.global.f64 	%fd189, [%rd7];
	fma.rn.f64 	%fd190, %fd252, %fd253, %fd188;
	mul.f64 	%fd191, %fd250, %fd251;
	fma.rn.f64 	%fd192, %fd248, %fd249, %fd191;
	fma.rn.f64 	%fd193, %fd192, 0d4000000000000000, %fd190;
	fma.rn.f64 	%fd98, %fd189, %fd193, %fd274;
	ld.global.u8 	%rs11, [%rd6+6];
	ld.global.u8 	%rs12, [%rd6+7];
	cvt.u32.u16 	%r26, %rs12;
	mul.wide.u16 	%r96, %rs11, 16;
	mov.u32 	%r97, _ZZ18GMMNLSE_sponRS_sumP7double2PKS_S2_PKdPKhPKjS8_jjjE7this_At;
	add.s32 	%r98, %r97, %r96;
	ld.shared.v2.f64 	{%fd258, %fd256}, [%r98+-16];
	mov.u32 	%r99, _ZZ18GMMNLSE_sponRS_sumP7double2PKS_S2_PKdPKhPKjS8_jjjE14this_At_sponRS;
	add.s32 	%r100, %r99, %r96;
	ld.shared.v2.f64 	{%fd262, %fd260}, [%r100+-16];
	mul.wide.u16 	%r101, %rs12, 16;
	add.s32 	%r102, %r99, %r101;
	ld.shared.v2.f64 	{%fd259, %fd257}, [%r102+-16];
	setp.eq.s16 	%p13, %rs11, %rs12;
	mov.f64 	%fd261, %fd257;
	mov.f64 	%fd263, %fd259;
	@%p13 bra 	$L__BB0_22;
	shl.b32 	%r103, %r26, 4;
	mov.u32 	%r104, _ZZ18GMMNLSE_sponRS_sumP7double2PKS_S2_PKdPKhPKjS8_jjjE7this_At;
	add.s32 	%r105, %r104, %r103;
	ld.shared.v2.f64 	{%fd105, %fd106}, [%r105+-16];
	mul.f64 	%fd195, %fd260, %fd257;
	fma.rn.f64 	%fd107, %fd262, %fd259, %fd195;
	mul.f64 	%fd196, %fd256, %fd257;
	fma.rn.f64 	%fd108, %fd258, %fd259, %fd196;
	mov.f64 	%fd261, 0d4000000000000000;
	mov.f64 	%fd256, %fd106;
	mov.f64 	%fd257, %fd260;
	mov.f64 	%fd258, %fd105;
	mov.f64 	%fd259, %fd262;
	mov.f64 	%fd260, %fd108;
	mov.f64 	%fd262, %fd107;
	mov.f64 	%fd263, %fd261;
$L__BB0_22:
	mul.f64 	%fd197, %fd262, %fd263;
	ld.global.f64 	%fd198, [%rd7+8];
	fma.rn.f64 	%fd199, %fd260, %fd261, %fd197;
	mul.f64 	%fd200, %fd258, %fd259;
	fma.rn.f64 	%fd201, %fd256, %fd257, %fd200;
	fma.rn.f64 	%fd202, %fd201, 0d4000000000000000, %fd199;
	fma.rn.f64 	%fd274, %fd198, %fd202, %fd98;
	add.s32 	%r125, %r125, 2;
$L__BB0_23:
	and.b32  	%r106, %r9, 1;
	setp.eq.b32 	%p14, %r106, 1;
	not.pred 	%p15, %p14;
	@%p15 bra 	$L__BB0_27;
	shl.b32 	%r107, %r125, 2;
	cvt.s64.s32 	%rd28, %r107;
	add.s64 	%rd29, %rd2, %rd28;
	ld.global.u8 	%rs13, [%rd29+2];
	ld.global.u8 	%rs14, [%rd29+3];
	cvt.u32.u16 	%r29, %rs14;
	mul.wide.u16 	%r108, %rs13, 16;
	mov.u32 	%r109, _ZZ18GMMNLSE_sponRS_sumP7double2PKS_S2_PKdPKhPKjS8_jjjE7this_At;
	add.s32 	%r110, %r109, %r108;
	ld.shared.v2.f64 	{%fd268, %fd266}, [%r110+-16];
	mov.u32 	%r111, _ZZ18GMMNLSE_sponRS_sumP7double2PKS_S2_PKdPKhPKjS8_jjjE14this_At_sponRS;
	add.s32 	%r112, %r111, %r108;
	ld.shared.v2.f64 	{%fd272, %fd270}, [%r112+-16];
	mul.wide.u16 	%r113, %rs14, 16;
	add.s32 	%r114, %r111, %r113;
	ld.shared.v2.f64 	{%fd269, %fd267}, [%r114+-16];
	setp.eq.s16 	%p16, %rs13, %rs14;
	mov.f64 	%fd271, %fd267;
	mov.f64 	%fd273, %fd269;
	@%p16 bra 	$L__BB0_26;
	shl.b32 	%r115, %r29, 4;
	add.s32 	%r117, %r109, %r115;
	ld.shared.v2.f64 	{%fd126, %fd127}, [%r117+-16];
	mul.f64 	%fd204, %fd270, %fd267;
	fma.rn.f64 	%fd128, %fd272, %fd269, %fd204;
	mul.f64 	%fd205, %fd266, %fd267;
	fma.rn.f64 	%fd129, %fd268, %fd269, %fd205;
	mov.f64 	%fd271, 0d4000000000000000;
	mov.f64 	%fd266, %fd127;
	mov.f64 	%fd267, %fd270;
	mov.f64 	%fd268, %fd126;
	mov.f64 	%fd269, %fd272;
	mov.f64 	%fd270, %fd129;
	mov.f64 	%fd272, %fd128;
	mov.f64 	%fd273, %fd271;
$L__BB0_26:
	mul.wide.s32 	%rd30, %r125, 8;
	add.s64 	%rd31, %rd1, %rd30;
	mul.f64 	%fd206, %fd272, %fd273;
	ld.global.f64 	%fd207, [%rd31];
	fma.rn.f64 	%fd208, %fd270, %fd271, %fd206;
	mul.f64 	%fd209, %fd268, %fd269;
	fma.rn.f64 	%fd210, %fd266, %fd267, %fd209;
	fma.rn.f64 	%fd211, %fd210, 0d4000000000000000, %fd208;
	fma.rn.f64 	%fd274, %fd207, %fd211, %fd274;
$L__BB0_27:
	ld.param.u64 	%rd35, [_Z18GMMNLSE_sponRS_sumP7double2PKS_S2_PKdPKhPKjS8_jjj_param_0];
	mad.lo.s32 	%r118, %r3, %r30, %r2;
	mov.u32 	%r119, %ctaid.x;
	mad.lo.s32 	%r120, %r118, %r5, %r119;
	cvta.to.global.u64 	%rd32, %rd35;
	mul.wide.u32 	%rd33, %r120, 16;
	add.s64 	%rd34, %rd32, %rd33;
	mov.f64 	%fd212, 0d0000000000000000;
	st.global.v2.f64 	[%rd34], {%fd274, %fd212};
$L__BB0_28:
	ret;

}


// ===== COMPILED SASS (sm_100) =====

	.target	sm_100

	.elftype	@"ET_EXEC"


//--------------------- .note.nv.tkinfo           --------------------------
	.section	.note.nv.tkinfo,"",@"SHT_NOTE"
	.sectionflags	@"SHF_NOTE_NV_TKINFO"
	.tkinfo
        /*0018*/ 	.word	0x00000002
        /*0030*/ 	.string	""
        /*0030*/ 	.string	"ptxas"
        /*0030*/ 	.string	"Cuda compilation tools, release 13.0, V13.0.88"
        /*0030*/ 	.string	"Build cuda_13.0.r13.0/compiler.36424714_0"
        /*0030*/ 	.string	"-arch sm_100 -m 64 "



//--------------------- .note.nv.cuinfo           --------------------------
	.section	.note.nv.cuinfo,"",@"SHT_NOTE"
	.sectionflags	@"SHF_NOTE_NV_CUINFO"
        /*0018*/ 	.short	0x0002
        /*001a*/ 	.short	0x0064
        /*001c*/ 	.short	0x0082
	.zero		2


//--------------------- .nv.info                  --------------------------
	.section	.nv.info,"",@"SHT_CUDA_INFO"
	.align	4


	//----- nvinfo : EIATTR_REGCOUNT
	.align		4
        /*0000*/ 	.byte	0x04, 0x2f
        /*0002*/ 	.short	(.L_1 - .L_0)
	.align		4
.L_0:
        /*0004*/ 	.word	index@(_Z18GMMNLSE_sponRS_sumP7double2PKS_S2_PKdPKhPKjS8_jjj)
        /*0008*/ 	.word	0x0000002a


	//----- nvinfo : EIATTR_FRAME_SIZE
	.align		4
.L_1:
        /*000c*/ 	.byte	0x04, 0x11
        /*000e*/ 	.short	(.L_3 - .L_2)
	.align		4
.L_2:
        /*0010*/ 	.word	index@(_Z18GMMNLSE_sponRS_sumP7double2PKS_S2_PKdPKhPKjS8_jjj)
        /*0014*/ 	.word	0x00000000


	//----- nvinfo : EIATTR_MIN_STACK_SIZE
	.align		4
.L_3:
        /*0018*/ 	.byte	0x04, 0x12
        /*001a*/ 	.short	(.L_5 - .L_4)
	.align		4
.L_4:
        /*001c*/ 	.word	index@(_Z18GMMNLSE_sponRS_sumP7double2PKS_S2_PKdPKhPKjS8_jjj)
        /*0020*/ 	.word	0x00000000
.L_5:


//--------------------- .nv.compat                --------------------------
	.section	.nv.compat,"",@"SHT_CUDA_COMPAT_INFO"
	.align	4
        /*0000*/ 	.byte	0x02, 0x09, 0x00, 0x00, 0x02, 0x02, 0x01, 0x00, 0x02, 0x05, 0x05, 0x00, 0x03, 0x07, 0x01, 0x01
        /*0010*/ 	.byte	0x02, 0x03, 0x00, 0x00, 0x02, 0x06, 0x01, 0x00, 0x04, 0x0b, 0x08, 0x00, 0x01, 0x00, 0x00, 0x00
        /*0020*/ 	.byte	0x00, 0x00, 0x00, 0x00


//--------------------- .nv.info._Z18GMMNLSE_sponRS_sumP7double2PKS_S2_PKdPKhPKjS8_jjj --------------------------
	.section	.nv.info._Z18GMMNLSE_sponRS_sumP7double2PKS_S2_PKdPKhPKjS8_jjj,"",@"SHT_CUDA_INFO"
	.sectionflags	@""
	.align	4


	//----- nvinfo : EIATTR_CUDA_API_VERSION
	.align		4
        /*0000*/ 	.byte	0x04, 0x37
        /*0002*/ 	.short	(.L_7 - .L_6)
.L_6:
        /*0004*/ 	.word	0x00000082


	//----- nvinfo : EIATTR_KPARAM_INFO
	.align		4
.L_7:
        /*0008*/ 	.byte	0x04, 0x17
        /*000a*/ 	.short	(.L_9 - .L_8)
.L_8:
        /*000c*/ 	.word	0x00000000
        /*0010*/ 	.short	0x0009
        /*0012*/ 	.short	0x0040
        /*0014*/ 	.byte	0x00, 0xf0, 0x11, 0x00


	//----- nvinfo : EIATTR_KPARAM_INFO
	.align		4
.L_9:
        /*0018*/ 	.byte	0x04, 0x17
        /*001a*/ 	.short	(.L_11 - .L_10)
.L_10:
        /*001c*/ 	.word	0x00000000
        /*0020*/ 	.short	0x0008
        /*0022*/ 	.short	0x003c
        /*0024*/ 	.byte	0x00, 0xf0, 0x11, 0x00


	//----- nvinfo : EIATTR_KPARAM_INFO
	.align		4
.L_11:
        /*0028*/ 	.byte	0x04, 0x17
        /*002a*/ 	.short	(.L_13 - .L_12)
.L_12:
        /*002c*/ 	.word	0x00000000
        /*0030*/ 	.short	0x0007
        /*0032*/ 	.short	0x0038
        /*0034*/ 	.byte	0x00, 0xf0, 0x11, 0x00


	//----- nvinfo : EIATTR_KPARAM_INFO
	.align		4
.L_13:
        /*0038*/ 	.byte	0x04, 0x17
        /*003a*/ 	.short	(.L_15 - .L_14)
.L_14:
        /*003c*/ 	.word	0x00000000
        /*0040*/ 	.short	0x0006
        /*0042*/ 	.short	0x0030
        /*0044*/ 	.byte	0x00, 0xf5, 0x21, 0x00


	//----- nvinfo : EIATTR_KPARAM_INFO
	.align		4
.L_15:
        /*0048*/ 	.byte	0x04, 0x17
        /*004a*/ 	.short	(.L_17 - .L_16)
.L_16:
        /*004c*/ 	.word	0x00000000
        /*0050*/ 	.short	0x0005
        /*0052*/ 	.short	0x0028
        /*0054*/ 	.byte	0x00, 0xf5, 0x21, 0x00


	//----- nvinfo : EIATTR_KPARAM_INFO
	.align		4
.L_17:
        /*0058*/ 	.byte	0x04, 0x17
        /*005a*/ 	.short	(.L_19 - .L_18)
.L_18:
        /*005c*/ 	.word	0x00000000
        /*0060*/ 	.short	0x0004
        /*0062*/ 	.short	0x0020
        /*0064*/ 	.byte	0x00, 0xf5, 0x21, 0x00


	//----- nvinfo : EIATTR_KPARAM_INFO
	.align		4
.L_19:
        /*0068*/ 	.byte	0x04, 0x17
        /*006a*/ 	.short	(.L_21 - .L_20)
.L_20:
        /*006c*/ 	.word	0x00000000
        /*0070*/ 	.short	0x0003
        /*0072*/ 	.short	0x0018
        /*0074*/ 	.byte	0x00, 0xf5, 0x21, 0x00


	//----- nvinfo : EIATTR_KPARAM_INFO
	.align		4
.L_21:
        /*0078*/ 	.byte	0x04, 0x17
        /*007a*/ 	.short	(.L_23 - .L_22)
.L_22:
        /*007c*/ 	.word	0x00000000
        /*0080*/ 	.short	0x0002
        /*0082*/ 	.short	0x0010
        /*0084*/ 	.byte	0x00, 0xf5, 0x21, 0x00


	//----- nvinfo : EIATTR_KPARAM_INFO
	.align		4
.L_23:
        /*0088*/ 	.byte	0x04, 0x17
        /*008a*/ 	.short	(.L_25 - .L_24)
.L_24:
        /*008c*/ 	.word	0x00000000
        /*0090*/ 	.short	0x0001
        /*0092*/ 	.short	0x0008
        /*0094*/ 	.byte	0x00, 0xf5, 0x21, 0x00


	//----- nvinfo : EIATTR_KPARAM_INFO
	.align		4
.L_25:
        /*0098*/ 	.byte	0x04, 0x17
        /*009a*/ 	.short	(.L_27 - .L_26)
.L_26:
        /*009c*/ 	.word	0x00000000
        /*00a0*/ 	.short	0x0000
        /*00a2*/ 	.short	0x0000
        /*00a4*/ 	.byte	0x00, 0xf5, 0x21, 0x00


	//----- nvinfo : EIATTR_SPARSE_MMA_MASK
	.align		4
.L_27:
        /*00a8*/ 	.byte	0x03, 0x50
        /*00aa*/ 	.short	0x0000


	//----- nvinfo : EIATTR_MAXREG_COUNT
	.align		4
        /*00ac*/ 	.byte	0x03, 0x1b
        /*00ae*/ 	.short	0x00ff


	//----- nvinfo : EIATTR_NUM_BARRIERS
	.align		4
        /*00b0*/ 	.byte	0x02, 0x4c
        /*00b2*/ 	.byte	0x01
	.zero		1


	//----- nvinfo : EIATTR_MERCURY_ISA_VERSION
	.align		4
        /*00b4*/ 	.byte	0x03, 0x5f
        /*00b6*/ 	.short	0x0101


	//----- nvinfo : EIATTR_VRC_CTA_INIT_COUNT
	.align		4
        /*00b8*/ 	.byte	0x02, 0x4a
	.zero		1
	.zero		1


	//----- nvinfo : EIATTR_EXIT_INSTR_OFFSETS
	.align		4
        /*00bc*/ 	.byte	0x04, 0x1c
        /*00be*/ 	.short	(.L_29 - .L_28)


	//   ....[0]....
.L_28:
        /*00c0*/ 	.word	0x00000330


	//   ....[1]....
        /*00c4*/ 	.word	0x00001b20


	//----- nvinfo : EIATTR_CRS_STACK_SIZE
	.align		4
.L_29:
        /*00c8*/ 	.byte	0x04, 0x1e
        /*00ca*/ 	.short	(.L_31 - .L_30)
.L_30:
        /*00cc*/ 	.word	0x00000000


	//----- nvinfo : EIATTR_CBANK_PARAM_SIZE
	.align		4
.L_31:
        /*00d0*/ 	.byte	0x03, 0x19
        /*00d2*/ 	.short	0x0044


	//----- nvinfo : EIATTR_PARAM_CBANK
	.align		4
        /*00d4*/ 	.byte	0x04, 0x0a
        /*00d6*/ 	.short	(.L_33 - .L_32)
	.align		4
.L_32:
        /*00d8*/ 	.word	index@(.nv.constant0._Z18GMMNLSE_sponRS_sumP7double2PKS_S2_PKdPKhPKjS8_jjj)
        /*00dc*/ 	.short	0x0380
        /*00de*/ 	.short	0x0044


	//----- nvinfo : EIATTR_SW_WAR
	.align		4
.L_33:
        /*00e0*/ 	.byte	0x04, 0x36
        /*00e2*/ 	.short	(.L_35 - .L_34)
.L_34:
        /*00e4*/ 	.word	0x00000008
.L_35:


//--------------------- .nv.callgraph             --------------------------
	.section	.nv.callgraph,"",@"SHT_CUDA_CALLGRAPH"
	.align	4
	.sectionentsize	8
	.align		4
        /*0000*/ 	.word	0x00000000
	.align		4
        /*0004*/ 	.word	0xffffffff
	.align		4
        /*0008*/ 	.word	0x00000000
	.align		4
        /*000c*/ 	.word	0xfffffffe
	.align		4
        /*0010*/ 	.word	0x00000000
	.align		4
        /*0014*/ 	.word	0xfffffffd
	.align		4
        /*0018*/ 	.word	0x00000000
	.align		4
        /*001c*/ 	.word	0xfffffffc


//--------------------- .text._Z18GMMNLSE_sponRS_sumP7double2PKS_S2_PKdPKhPKjS8_jjj --------------------------
	.section	.text._Z18GMMNLSE_sponRS_sumP7double2PKS_S2_PKdPKhPKjS8_jjj,"ax",@progbits
	.align	128
        .global         _Z18GMMNLSE_sponRS_sumP7double2PKS_S2_PKdPKhPKjS8_jjj
        .type           _Z18GMMNLSE_sponRS_sumP7double2PKS_S2_PKdPKhPKjS8_jjj,@function
        .size           _Z18GMMNLSE_sponRS_sumP7double2PKS_S2_PKdPKhPKjS8_jjj,(.L_x_9 - _Z18GMMNLSE_sponRS_sumP7double2PKS_S2_PKdPKhPKjS8_jjj)
        .other          _Z18GMMNLSE_sponRS_sumP7double2PKS_S2_PKdPKhPKjS8_jjj,@"STO_CUDA_ENTRY STV_DEFAULT"
_Z18GMMNLSE_sponRS_sumP7double2PKS_S2_PKdPKhPKjS8_jjj:
.text._Z18GMMNLSE_sponRS_sumP7double2PKS_S2_PKdPKhPKjS8_jjj:
[----:B------:R-:W-:Y:S01]  /*0000*/  LDC R1, c[0x0][0x37c] ;  /* 0x0000df00ff017b82 */ /* 0x000fe20000000800 */
[----:B------:R-:W0:Y:S01]  /*0010*/  LDCU UR5, c[0x0][0x3c0] ;  /* 0x00007800ff0577ac */ /* 0x000e220008000800 */
[----:B------:R-:W1:Y:S06]  /*0020*/  S2R R12, SR_TID.X ;  /* 0x00000000000c7919 */ /* 0x000e6c0000002100 */
[----:B------:R-:W2:Y:S01]  /*0030*/  LDC.64 R6, c[0x0][0x3b8] ;  /* 0x0000ee00ff067b82 */ /* 0x000ea20000000a00 */
[----:B------:R-:W3:Y:S07]  /*0040*/  LDCU.64 UR8, c[0x0][0x358] ;  /* 0x00006b00ff0877ac */ /* 0x000eee0008000a00 */
[----:B------:R-:W4:Y:S01]  /*0050*/  S2UR UR4, SR_CTAID.X ;  /* 0x00000000000479c3 */ /* 0x000f220000002500 */
[----:B0-----:R-:W0:Y:S01]  /*0060*/  I2F.U32.RP R4, UR5 ;  /* 0x0000000500047d06 */ /* 0x001e220008209000 */
[----:B------:R-:W-:-:S06]  /*0070*/  ISETP.NE.U32.AND P2, PT, RZ, UR5, PT ;  /* 0x00000005ff007c0c */ /* 0x000fcc000bf45070 */
[----:B------:R-:W5:Y:S01]  /*0080*/  LDC.64 R14, c[0x0][0x3a8] ;  /* 0x0000ea00ff0e7b82 */ /* 0x000f620000000a00 */
[----:B0-----:R-:W0:Y:S01]  /*0090*/  MUFU.RCP R4, R4 ;  /* 0x0000000400047308 */ /* 0x001e220000001000 */
[----:B-1----:R-:W-:-:S13]  /*00a0*/  ISETP.GE.U32.AND P3, PT, R12, UR5, PT ;  /* 0x000000050c007c0c */ /* 0x002fda000bf66070 */
[----:B------:R-:W1:Y:S01]  /*00b0*/  @!P3 LDC.64 R8, c[0x0][0x390] ;  /* 0x0000e400ff08bb82 */ /* 0x000e620000000a00 */
[----:B0-----:R-:W-:-:S04]  /*00c0*/  VIADD R2, R4, 0xffffffe ;  /* 0x0ffffffe04027836 */ /* 0x001fc80000000000 */
[----:B------:R0:W3:Y:S02]  /*00d0*/  F2I.FTZ.U32.TRUNC.NTZ R3, R2 ;  /* 0x0000000200037305 */ /* 0x0000e4000021f000 */
[----:B0-----:R-:W-:Y:S02]  /*00e0*/  HFMA2 R2, -RZ, RZ, 0, 0 ;  /* 0x00000000ff027431 */ /* 0x001fe400000001ff */
[----:B---3--:R-:W-:-:S04]  /*00f0*/  IMAD.MOV R5, RZ, RZ, -R3 ;  /* 0x000000ffff057224 */ /* 0x008fc800078e0a03 */
[----:B------:R-:W-:-:S04]  /*0100*/  IMAD R5, R5, UR5, RZ ;  /* 0x0000000505057c24 */ /* 0x000fc8000f8e02ff */
[----:B------:R-:W-:Y:S02]  /*0110*/  IMAD.HI.U32 R3, R3, R5, R2 ;  /* 0x0000000503037227 */ /* 0x000fe400078e0002 */
[----:B------:R-:W0:Y:S02]  /*0120*/  @!P3 LDC.64 R4, c[0x0][0x388] ;  /* 0x0000e200ff04bb82 */ /* 0x000e240000000a00 */
[----:B--2---:R-:W-:Y:S02]  /*0130*/  IMAD R2, R7, R6, RZ ;  /* 0x0000000607027224 */ /* 0x004fe400078e02ff */
[----:B------:R-:W-:-:S04]  /*0140*/  IMAD.HI.U32 R0, R3, R12, RZ ;  /* 0x0000000c03007227 */ /* 0x000fc800078e00ff */
[----:B------:R-:W-:-:S04]  /*0150*/  IMAD.MOV R3, RZ, RZ, -R0 ;  /* 0x000000ffff037224 */ /* 0x000fc800078e0a00 */
[----:B------:R-:W-:-:S05]  /*0160*/  IMAD R3, R3, UR5, R12 ;  /* 0x0000000503037c24 */ /* 0x000fca000f8e020c */
[----:B------:R-:W-:-:S13]  /*0170*/  ISETP.GE.U32.AND P0, PT, R3, UR5, PT ;  /* 0x0000000503007c0c */ /* 0x000fda000bf06070 */
[----:B------:R-:W-:Y:S01]  /*0180*/  @P0 VIADD R3, R3, -UR5 ;  /* 0x8000000503030c36 */ /* 0x000fe20008000000 */
[----:B------:R-:W-:-:S04]  /*0190*/  @P0 IADD3 R0, PT, PT, R0, 0x1, RZ ;  /* 0x0000000100000810 */ /* 0x000fc80007ffe0ff */
[----:B------:R-:W-:-:S13]  /*01a0*/  ISETP.GE.U32.AND P1, PT, R3, UR5, PT ;  /* 0x0000000503007c0c */ /* 0x000fda000bf26070 */
[----:B------:R-:W-:Y:S01]  /*01b0*/  @P1 VIADD R0, R0, 0x1 ;  /* 0x0000000100001836 */ /* 0x000fe20000000000 */
[----:B------:R-:W-:-:S05]  /*01c0*/  @!P2 LOP3.LUT R0, RZ, UR5, RZ, 0x33, !PT ;  /* 0x00000005ff00ac12 */ /* 0x000fca000f8e33ff */
[----:B------:R-:W-:-:S04]  /*01d0*/  IMAD.MOV R3, RZ, RZ, -R0 ;  /* 0x000000ffff037224 */ /* 0x000fc800078e0a00 */
[----:B------:R-:W-:-:S04]  /*01e0*/  IMAD R3, R3, UR5, R12 ;  /* 0x0000000503037c24 */ /* 0x000fc8000f8e020c */
[----:B----4-:R-:W-:-:S04]  /*01f0*/  @!P3 IMAD R7, R3, R2, UR4 ;  /* 0x000000040307be24 */ /* 0x010fc8000f8e0202 */
[----:B0-----:R-:W-:-:S04]  /*0200*/  @!P3 IMAD.WIDE.U32 R4, R7, 0x10, R4 ;  /* 0x000000100704b825 */ /* 0x001fc800078e0004 */
[----:B-1----:R-:W-:Y:S02]  /*0210*/  @!P3 IMAD.WIDE.U32 R8, R7, 0x10, R8 ;  /* 0x000000100708b825 */ /* 0x002fe400078e0008 */
[----:B------:R-:W2:Y:S04]  /*0220*/  @!P3 LDG.E.128 R4, desc[UR8][R4.64] ;  /* 0x000000080404b981 */ /* 0x000ea8000c1e1d00 */
[----:B------:R-:W3:Y:S01]  /*0230*/  @!P3 LDG.E.128 R8, desc[UR8][R8.64] ;  /* 0x000000080808b981 */ /* 0x000ee2000c1e1d00 */
[----:B------:R-:W-:Y:S01]  /*0240*/  @!P3 MOV R13, 0x400 ;  /* 0x00000400000db802 */ /* 0x000fe20000000f00 */
[----:B-----5:R-:W-:Y:S01]  /*0250*/  IMAD.WIDE.U32 R14, R12, 0x4, R14 ;  /* 0x000000040c0e7825 */ /* 0x020fe200078e000e */
[----:B------:R-:W0:Y:S02]  /*0260*/  @!P3 S2R R18, SR_CgaCtaId ;  /* 0x000000000012b919 */ /* 0x000e240000008800 */
[----:B------:R-:W-:-:S02]  /*0270*/  @!P3 IADD3 R17, PT, PT, R13, 0x200, RZ ;  /* 0x000002000d11b810 */ /* 0x000fc40007ffe0ff */
[C---:B0-----:R-:W-:Y:S02]  /*0280*/  @!P3 LEA R16, R18.reuse, R13, 0x18 ;  /* 0x0000000d1210b211 */ /* 0x041fe400078ec0ff */
[----:B------:R-:W-:-:S03]  /*0290*/  @!P3 LEA R18, R18, R17, 0x18 ;  /* 0x000000111212b211 */ /* 0x000fc600078ec0ff */
[C---:B------:R-:W-:Y:S02]  /*02a0*/  @!P3 IMAD R19, R3.reuse, 0x10, R16 ;  /* 0x000000100313b824 */ /* 0x040fe400078e0210 */
[----:B------:R-:W-:Y:S01]  /*02b0*/  @!P3 IMAD R21, R3, 0x10, R18 ;  /* 0x000000100315b824 */ /* 0x000fe200078e0212 */
[----:B------:R-:W0:Y:S02]  /*02c0*/  LDC.64 R16, c[0x0][0x3b0] ;  /* 0x0000ec00ff107b82 */ /* 0x000e240000000a00 */
[----:B--2---:R1:W-:Y:S04]  /*02d0*/  @!P3 STS.128 [R19], R4 ;  /* 0x000000041300b388 */ /* 0x0043e80000000c00 */
[----:B---3--:R1:W-:Y:S02]  /*02e0*/  @!P3 STS.128 [R21], R8 ;  /* 0x000000081500b388 */ /* 0x0083e40000000c00 */
[----:B------:R-:W-:Y:S06]  /*02f0*/  BAR.SYNC.DEFER_BLOCKING 0x0 ;  /* 0x0000000000007b1d */ /* 0x000fec0000010000 */
[----:B------:R-:W2:Y:S01]  /*0300*/  LDG.E R26, desc[UR8][R14.64] ;  /* 0x000000080e1a7981 */ /* 0x000ea2000c1e1900 */
[----:B0-----:R-:W-:Y:S01]  /*0310*/  IMAD.WIDE.U32 R12, R12, 0x4, R16 ;  /* 0x000000040c0c7825 */ /* 0x001fe200078e0010 */
[----:B--2---:R-:W-:-:S13]  /*0320*/  ISETP.NE.AND P0, PT, R26, RZ, PT ;  /* 0x000000ff1a00720c */ /* 0x004fda0003f05270 */
[----:B-1----:R-:W-:Y:S05]  /*0330*/  @!P0 EXIT ;  /* 0x000000000000894d */ /* 0x002fea0003800000 */
[----:B------:R-:W2:Y:S01]  /*0340*/  LDG.E R13, desc[UR8][R12.64] ;  /* 0x000000080c0d7981 */ /* 0x000ea2000c1e1900 */
[----:B------:R-:W-:Y:S01]  /*0350*/  IADD3 R6, PT, PT, R26, -0x1, RZ ;  /* 0xffffffff1a067810 */ /* 0x000fe20007ffe0ff */
[----:B------:R-:W0:Y:S01]  /*0360*/  LDCU.64 UR10, c[0x0][0x3a0] ;  /* 0x00007400ff0a77ac */ /* 0x000e220008000a00 */
[----:B------:R-:W-:Y:S01]  /*0370*/  BSSY.RECONVERGENT B0, `(.L_x_0) ;  /* 0x0000172000007945 */ /* 0x000fe20003800200 */
[----:B--2---:R-:W-:-:S05]  /*0380*/  VIADD R5, R13, 0xffffffff ;  /* 0xffffffff0d057836 */ /* 0x004fca0000000000 */
[----:B------:R-:W-:Y:S02]  /*0390*/  ISETP.GE.U32.AND P0, PT, R6, R5, PT ;  /* 0x000000050600720c */ /* 0x000fe40003f06070 */
[----:B------:R-:W-:-:S11]  /*03a0*/  CS2R R4, SRZ ;  /* 0x0000000000047805 */ /* 0x000fd6000001ff00 */
[----:B0-----:R-:W-:Y:S05]  /*03b0*/  @P0 BRA `(.L_x_1) ;  /* 0x0000001400b40947 */ /* 0x001fea0003800000 */
[C---:B------:R-:W-:Y:S01]  /*03c0*/  IMAD.IADD R4, R26.reuse, 0x1, -R13 ;  /* 0x000000011a047824 */ /* 0x040fe200078e0a0d */
[----:B------:R-:W-:Y:S01]  /*03d0*/  BSSY.RECONVERGENT B1, `(.L_x_2) ;  /* 0x00000cd000017945 */ /* 0x000fe20003800200 */
[----:B------:R-:W-:-:S03]  /*03e0*/  IADD3 R7, PT, PT, -R26, R13, RZ ;  /* 0x0000000d1a077210 */ /* 0x000fc60007ffe1ff */
[----:B------:R-:W-:Y:S02]  /*03f0*/  ISETP.GT.U32.AND P0, PT, R4, -0x4, PT ;  /* 0xfffffffc0400780c */ /* 0x000fe40003f04070 */
[----:B------:R-:W-:-:S11]  /*0400*/  CS2R R4, SRZ ;  /* 0x0000000000047805 */ /* 0x000fd6000001ff00 */
[----:B------:R-:W-:Y:S05]  /*0410*/  @P0 BRA `(.L_x_3) ;  /* 0x0000000c00200947 */ /* 0x000fea0003800000 */
[----:B------:R-:W0:Y:S01]  /*0420*/  S2UR UR5, SR_CgaCtaId ;  /* 0x00000000000579c3 */ /* 0x000e220000008800 */
[----:B------:R-:W-:Y:S01]  /*0430*/  UMOV UR4, 0x400 ;  /* 0x0000040000047882 */ /* 0x000fe20000000000 */
[----:B------:R-:W-:Y:S01]  /*0440*/  LOP3.LUT R24, R7, 0xfffffffc, RZ, 0xc0, !PT ;  /* 0xfffffffc07187812 */ /* 0x000fe200078ec0ff */
[----:B------:R-:W-:Y:S01]  /*0450*/  UIADD3 UR6, UPT, UPT, UR4, 0x200, URZ ;  /* 0x0000020004067890 */ /* 0x000fe2000fffe0ff */
[----:B------:R-:W-:Y:S01]  /*0460*/  BSSY.RECONVERGENT B2, `(.L_x_4) ;  /* 0x00000c2000027945 */ /* 0x000fe20003800200 */
[----:B------:R-:W-:Y:S01]  /*0470*/  IMAD.SHL.U32 R25, R26, 0x4, RZ ;  /* 0x000000041a197824 */ /* 0x000fe200078e00ff */
[----:B------:R-:W-:Y:S01]  /*0480*/  CS2R R4, SRZ ;  /* 0x0000000000047805 */ /* 0x000fe2000001ff00 */
[----:B------:R-:W-:Y:S01]  /*0490*/  IMAD.MOV R24, RZ, RZ, -R24 ;  /* 0x000000ffff187224 */ /* 0x000fe200078e0a18 */
[----:B0-----:R-:W-:Y:S02]  /*04a0*/  ULEA UR4, UR5, UR4, 0x18 ;  /* 0x0000000405047291 */ /* 0x001fe4000f8ec0ff */
[----:B------:R-:W-:-:S04]  /*04b0*/  ULEA UR6, UR5, UR6, 0x18 ;  /* 0x0000000605067291 */ /* 0x000fc8000f8ec0ff */
[----:B------:R-:W-:Y:S02]  /*04c0*/  MOV R27, UR4 ;  /* 0x00000004001b7c02 */ /* 0x000fe40008000f00 */
[----:B------:R-:W-:-:S07]  /*04d0*/  IMAD.U32 R6, RZ, RZ, UR6 ;  /* 0x00000006ff067e24 */ /* 0x000fce000f8e00ff */
.L_x_5:
[----:B------:R-:W-:-:S05]  /*04e0*/  VIADD R8, R25, 0xfffffffc ;  /* 0xfffffffc19087836 */ /* 0x000fca0000000000 */
[----:B------:R-:W-:-:S04]  /*04f0*/  IADD3 R30, P0, PT, R8, UR10, RZ ;  /* 0x0000000a081e7c10 */ /* 0x000fc8000ff1e0ff */
[----:B------:R-:W-:-:S05]  /*0500*/  LEA.HI.X.SX32 R31, R8, UR11, 0x1, P0 ;  /* 0x0000000b081f7c11 */ /* 0x000fca00080f0eff */
[----:B------:R-:W2:Y:S04]  /*0510*/  LDG.E.U8 R20, desc[UR8][R30.64+0x2] ;  /* 0x000002081e147981 */ /* 0x000ea8000c1e1100 */
[----:B------:R-:W3:Y:S01]  /*0520*/  LDG.E.U8 R13, desc[UR8][R30.64+0x3] ;  /* 0x000003081e0d7981 */ /* 0x000ee2000c1e1100 */
[----:B------:R-:W0:Y:S01]  /*0530*/  S2UR UR5, SR_CgaCtaId ;  /* 0x00000000000579c3 */ /* 0x000e220000008800 */
[----:B------:R-:W-:Y:S02]  /*0540*/  UMOV UR4, 0x400 ;  /* 0x0000040000047882 */ /* 0x000fe40000000000 */
[----:B------:R-:W4:Y:S01]  /*0550*/  LDG.E.U8 R28, desc[UR8][R30.64+0x6] ;  /* 0x000006081e1c7981 */ /* 0x000f22000c1e1100 */
[----:B0-----:R-:W-:Y:S01]  /*0560*/  ULEA UR6, UR5, UR4, 0x18 ;  /* 0x0000000405067291 */ /* 0x001fe2000f8ec0ff */
[C---:B--2---:R-:W-:Y:S01]  /*0570*/  IMAD R12, R20.reuse, 0x10, R27 ;  /* 0x00000010140c7824 */ /* 0x044fe200078e021b */
[C---:B---3--:R-:W-:Y:S01]  /*0580*/  ISETP.NE.AND P0, PT, R20.reuse, R13, PT ;  /* 0x0000000d1400720c */ /* 0x048fe20003f05270 */
[----:B------:R-:W-:Y:S01]  /*0590*/  IMAD R20, R20, 0x10, R6 ;  /* 0x0000001014147824 */ /* 0x000fe200078e0206 */
[----:B------:R-:W-:-:S05]  /*05a0*/  LEA R8, R13, R6, 0x4 ;  /* 0x000000060d087211 */ /* 0x000fca00078e20ff */
[----:B------:R-:W-:Y:S04]  /*05b0*/  LDS.128 R20, [R20+-0x10] ;  /* 0xfffff00014147984 */ /* 0x000fe80000000c00 */
[----:B------:R-:W0:Y:S02]  /*05c0*/  LDS.128 R8, [R8+-0x10] ;  /* 0xfffff00008087984 */ /* 0x000e240000000c00 */
[----:B------:R-:W-:Y:S02]  /*05d0*/  @P0 LEA R16, R13, UR6, 0x4 ;  /* 0x000000060d100c11 */ /* 0x000fe4000f8e20ff */
[----:B------:R-:W1:Y:S04]  /*05e0*/  LDS.128 R12, [R12+-0x10] ;  /* 0xfffff0000c0c7984 */ /* 0x000e680000000c00 */
[----:B------:R-:W2:Y:S01]  /*05f0*/  @P0 LDS.128 R16, [R16+-0x10] ;  /* 0xfffff00010100984 */ /* 0x000ea20000000c00 */
[----:B0-----:R-:W-:Y:S01]  /*0600*/  MOV R34, R10 ;  /* 0x0000000a00227202 */ /* 0x001fe20000000f00 */
[----:B------:R-:W-:-:S02]  /*0610*/  IMAD.MOV.U32 R35, RZ, RZ, R11 ;  /* 0x000000ffff237224 */ /* 0x000fc400078e000b */
[----:B------:R-:W-:Y:S02]  /*0620*/  IMAD.MOV.U32 R32, RZ, RZ, R8 ;  /* 0x000000ffff207224 */ /* 0x000fe400078e0008 */
[----:B------:R-:W-:Y:S02]  /*0630*/  IMAD.MOV.U32 R33, RZ, RZ, R9 ;  /* 0x000000ffff217224 */ /* 0x000fe400078e0009 */
[----:B-1----:R-:W-:Y:S01]  /*0640*/  @P0 DMUL R38, R14, R34 ;  /* 0x000000220e260228 */ /* 0x002fe20000000000 */
[----:B--2---:R-:W-:Y:S01]  /*0650*/  @P0 MOV R15, R19 ;  /* 0x00000013000f0202 */ /* 0x004fe20000000f00 */
[----:B------:R-:W-:Y:S01]  /*0660*/  VIADD R27, R26, 0xffffffff ;  /* 0xffffffff1a1b7836 */ /* 0x000fe20000000000 */
[----:B------:R-:W2:Y:S01]  /*0670*/  LDG.E.U8 R19, desc[UR8][R30.64+0x7] ;  /* 0x000007081e137981 */ /* 0x000ea2000c1e1100 */
[----:B------:R-:W-:Y:S01]  /*0680*/  UIADD3 UR4, UPT, UPT, UR4, 0x200, URZ ;  /* 0x0000020004047890 */ /* 0x000fe2000fffe0ff */
[----:B------:R-:W-:-:S03]  /*0690*/  @P0 IMAD.MOV.U32 R14, RZ, RZ, R18 ;  /* 0x000000ffff0e0224 */ /* 0x000fc600078e0012 */
[----:B------:R-:W-:Y:S01]  /*06a0*/  @P0 DFMA R38, R12, R32, R38 ;  /* 0x000000200c26022b */ /* 0x000fe20000000026 */
[----:B------:R-:W-:Y:S01]  /*06b0*/  @P0 MOV R12, R16 ;  /* 0x00000010000c0202 */ /* 0x000fe20000000f00 */
[----:B------:R-:W-:Y:S01]  /*06c0*/  @P0 IMAD.MOV.U32 R13, RZ, RZ, R17 ;  /* 0x000000ffff0d0224 */ /* 0x000fe200078e0011 */
[----:B------:R-:W-:-:S08]  /*06d0*/  @P0 DMUL R16, R22, R34 ;  /* 0x0000002216100228 */ /* 0x000fd00000000000 */
[----:B------:R-:W-:Y:S01]  /*06e0*/  @P0 DFMA R16, R20, R32, R16 ;  /* 0x000000201410022b */ /* 0x000fe20000000010 */
[----:B------:R-:W-:Y:S01]  /*06f0*/  @P0 IMAD.MOV.U32 R32, RZ, RZ, R20 ;  /* 0x000000ffff200224 */ /* 0x000fe200078e0014 */
[----:B------:R-:W-:-:S06]  /*0700*/  @P0 MOV R33, R21 ;  /* 0x0000001500210202 */ /* 0x000fcc0000000f00 */
[----:B------:R-:W-:Y:S01]  /*0710*/  DMUL R12, R32, R12 ;  /* 0x0000000c200c7228 */ /* 0x000fe20000000000 */
[----:B------:R-:W0:Y:S02]  /*0720*/  LDC.64 R32, c[0x0][0x398] ;  /* 0x0000e600ff207b82 */ /* 0x000e240000000a00 */
[----:B0-----:R-:W-:-:S05]  /*0730*/  IMAD.WIDE R32, R27, 0x8, R32 ;  /* 0x000000081b207825 */ /* 0x001fca00078e0220 */
[----:B------:R-:W3:Y:S01]  /*0740*/  LDG.E.64 R36, desc[UR8][R32.64] ;  /* 0x0000000820247981 */ /* 0x000ee2000c1e1b00 */
[----:B------:R-:W-:Y:S01]  /*0750*/  ULEA UR4, UR5, UR4, 0x18 ;  /* 0x0000000405047291 */ /* 0x000fe2000f8ec0ff */
[----:B------:R-:W-:Y:S01]  /*0760*/  @P0 IMAD.MOV.U32 R34, RZ, RZ, R22 ;  /* 0x000000ffff220224 */ /* 0x000fe200078e0016 */
[----:B------:R-:W-:Y:S01]  /*0770*/  @P0 MOV R35, R23 ;  /* 0x0000001700230202 */ /* 0x000fe20000000f00 */
[----:B------:R-:W-:Y:S01]  /*0780*/  @P0 IMAD.MOV.U32 R20, RZ, RZ, R16 ;  /* 0x000000ffff140224 */ /* 0x000fe200078e0010 */
[----:B------:R-:W-:Y:S01]  /*0790*/  @P0 MOV R8, 0x0 ;  /* 0x0000000000080802 */ /* 0x000fe20000000f00 */
[----:B------:R-:W-:Y:S02]  /*07a0*/  @P0 IMAD.MOV.U32 R21, RZ, RZ, R17 ;  /* 0x000000ffff150224 */ /* 0x000fe400078e0011 */
[----:B------:R-:W-:Y:S02]  /*07b0*/  IMAD.U32 R6, RZ, RZ, UR4 ;  /* 0x00000004ff067e24 */ /* 0x000fe4000f8e00ff */
[----:B------:R-:W-:Y:S01]  /*07c0*/  @P0 IMAD.MOV.U32 R9, RZ, RZ, 0x40000000 ;  /* 0x40000000ff090424 */ /* 0x000fe200078e00ff */
[----:B------:R-:W-:Y:S01]  /*07d0*/  DFMA R34, R34, R14, R12 ;  /* 0x0000000e2222722b */ /* 0x000fe2000000000c */
[----:B------:R-:W-:Y:S01]  /*07e0*/  IMAD.U32 R27, RZ, RZ, UR6 ;  /* 0x00000006ff1b7e24 */ /* 0x000fe2000f8e00ff */
[----:B------:R-:W-:-:S03]  /*07f0*/  @P0 MOV R23, R39 ;  /* 0x0000002700170202 */ /* 0x000fc60000000f00 */
[----:B------:R-:W-:Y:S01]  /*0800*/  DMUL R8, R8, R20 ;  /* 0x0000001408087228 */ /* 0x000fe20000000000 */
[----:B------:R-:W-:Y:S02]  /*0810*/  @P0 IMAD.MOV.U32 R22, RZ, RZ, R38 ;  /* 0x000000ffff160224 */ /* 0x000fe400078e0026 */
[----:B------:R-:W-:Y:S02]  /*0820*/  @P0 IMAD.MOV.U32 R10, RZ, RZ, 0x0 ;  /* 0x00000000ff0a0424 */ /* 0x000fe400078e00ff */
[----:B------:R-:W-:Y:S01]  /*0830*/  @P0 IMAD.MOV.U32 R11, RZ, RZ, 0x40000000 ;  /* 0x40000000ff0b0424 */ /* 0x000fe200078e00ff */
[----:B----4-:R-:W-:-:S05]  /*0840*/  LEA R38, R28, R27, 0x4 ;  /* 0x0000001b1c267211 */ /* 0x010fca00078e20ff */
[----:B------:R-:W-:Y:S01]  /*0850*/  DFMA R22, R10, R22, R8 ;  /* 0x000000160a16722b */ /* 0x000fe20000000008 */
[----:B------:R-:W-:Y:S07]  /*0860*/  LDS.128 R8, [R38+-0x10] ;  /* 0xfffff00026087984 */ /* 0x000fee0000000c00 */
[----:B------:R-:W-:Y:S01]  /*0870*/  DFMA R20, R34, 2, R22 ;  /* 0x400000002214782b */ /* 0x000fe20000000016 */
[----:B--2---:R-:W-:Y:S02]  /*0880*/  ISETP.NE.AND P1, PT, R28, R19, PT ;  /* 0x000000131c00720c */ /* 0x004fe40003f25270 */
[----:B------:R-:W-:-:S06]  /*0890*/  LEA R12, R19, R6, 0x4 ;  /* 0x00000006130c7211 */ /* 0x000fcc00078e20ff */
[----:B------:R-:W0:Y:S05]  /*08a0*/  LDS.128 R12, [R12+-0x10] ;  /* 0xfffff0000c0c7984 */ /* 0x000e2a0000000c00 */
[----:B------:R-:W-:-:S05]  /*08b0*/  @P1 IMAD R29, R19, 0x10, R27 ;  /* 0x00000010131d1824 */ /* 0x000fca00078e021b */
[----:B------:R-:W1:Y:S01]  /*08c0*/  @P1 LDS.128 R16, [R29+-0x10] ;  /* 0xfffff0001d101984 */ /* 0x000e620000000c00 */
[----:B0-----:R-:W-:Y:S01]  /*08d0*/  IMAD.MOV.U32 R22, RZ, RZ, R14 ;  /* 0x000000ffff167224 */ /* 0x001fe200078e000e */
[----:B------:R-:W-:-:S06]  /*08e0*/  MOV R23, R15 ;  /* 0x0000000f00177202 */ /* 0x000fcc0000000f00 */
[----:B------:R-:W-:Y:S02]  /*08f0*/  @P1 DMUL R34, R10, R22 ;  /* 0x000000160a221228 */ /* 0x000fe40000000000 */
[----:B---3--:R-:W-:Y:S01]  /*0900*/  DFMA R20, R36, R20, R4 ;  /* 0x000000142414722b */ /* 0x008fe20000000004 */
[----:B-1----:R-:W-:Y:S01]  /*0910*/  @P1 IMAD.MOV.U32 R10, RZ, RZ, R18 ;  /* 0x000000ffff0a1224 */ /* 0x002fe200078e0012 */
[----:B------:R-:W-:Y:S01]  /*0920*/  MOV R4, R12 ;  /* 0x0000000c00047202 */ /* 0x000fe20000000f00 */
[----:B------:R-:W-:Y:S02]  /*0930*/  IMAD.MOV.U32 R5, RZ, RZ, R13 ;  /* 0x000000ffff057224 */ /* 0x000fe400078e000d */
[----:B------:R-:W-:Y:S02]  /*0940*/  IMAD R18, R28, 0x10, R6 ;  /* 0x000000101c127824 */ /* 0x000fe400078e0206 */
[----:B------:R-:W-:Y:S01]  /*0950*/  @P1 IMAD.MOV.U32 R11, RZ, RZ, R19 ;  /* 0x000000ffff0b1224 */ /* 0x000fe200078e0013 */
[----:B------:R-:W2:Y:S01]  /*0960*/  LDG.E.64 R28, desc[UR8][R32.64+0x8] ;  /* 0x00000808201c7981 */ /* 0x000ea2000c1e1b00 */
[----:B------:R-:W-:Y:S01]  /*0970*/  @P1 DFMA R34, R8, R4, R34 ;  /* 0x000000040822122b */ /* 0x000fe20000000022 */
[----:B------:R-:W-:Y:S01]  /*0980*/  @P1 MOV R8, R16 ;  /* 0x0000001000081202 */ /* 0x000fe20000000f00 */
[----:B------:R-:W-:-:S02]  /*0990*/  @P1 IMAD.MOV.U32 R9, RZ, RZ, R17 ;  /* 0x000000ffff091224 */ /* 0x000fc400078e0011 */
[----:B------:R-:W0:Y:S02]  /*09a0*/  LDS.128 R16, [R18+-0x10] ;  /* 0xfffff00012107984 */ /* 0x000e240000000c00 */
[----:B0-----:R-:W-:-:S08]  /*09b0*/  @P1 DMUL R36, R18, R22 ;  /* 0x0000001612241228 */ /* 0x001fd00000000000 */
[----:B------:R-:W-:Y:S01]  /*09c0*/  @P1 DFMA R36, R16, R4, R36 ;  /* 0x000000041024122b */ /* 0x000fe20000000024 */
[----:B------:R-:W-:Y:S01]  /*09d0*/  @P1 IMAD.MOV.U32 R4, RZ, RZ, R16 ;  /* 0x000000ffff041224 */ /* 0x000fe200078e0010 */
[----:B------:R-:W-:-:S06]  /*09e0*/  @P1 MOV R5, R17 ;  /* 0x0000001100051202 */ /* 0x000fcc0000000f00 */
[----:B------:R-:W-:Y:S01]  /*09f0*/  DMUL R8, R4, R8 ;  /* 0x0000000804087228 */ /* 0x000fe20000000000 */
[----:B------:R-:W3:Y:S04]  /*0a00*/  LDG.E.U8 R4, desc[UR8][R30.64+0xa] ;  /* 0x00000a081e047981 */ /* 0x000ee8000c1e1100 */
[----:B------:R-:W3:Y:S01]  /*0a10*/  LDG.E.U8 R5, desc[UR8][R30.64+0xb] ;  /* 0x00000b081e057981 */ /* 0x000ee2000c1e1100 */
[----:B------:R-:W-:Y:S02]  /*0a20*/  @P1 IMAD.MOV.U32 R22, RZ, RZ, R18 ;  /* 0x000000ffff161224 */ /* 0x000fe400078e0012 */
[----:B------:R-:W-:Y:S01]  /*0a30*/  @P1 IMAD.MOV.U32 R23, RZ, RZ, R19 ;  /* 0x000000ffff171224 */ /* 0x000fe200078e0013 */
[----:B------:R-:W-:Y:S01]  /*0a40*/  @P1 MOV R16, R36 ;  /* 0x0000002400101202 */ /* 0x000fe20000000f00 */
[----:B------:R-:W-:Y:S01]  /*0a50*/  @P1 IMAD.MOV.U32 R17, RZ, RZ, R37 ;  /* 0x000000ffff111224 */ /* 0x000fe200078e0025 */
[----:B------:R-:W-:Y:S01]  /*0a60*/  @P1 MOV R13, 0x40000000 ;  /* 0x40000000000d1802 */ /* 0x000fe20000000f00 */
[----:B------:R-:W-:-:S02]  /*0a70*/  @P1 IMAD.MOV.U32 R12, RZ, RZ, 0x0 ;  /* 0x00000000ff0c1424 */ /* 0x000fc400078e00ff */
[----:B------:R-:W-:Y:S01]  /*0a80*/  DFMA R22, R22, R10, R8 ;  /* 0x0000000a1616722b */ /* 0x000fe20000000008 */
[----:B------:R-:W-:-:S03]  /*0a90*/  @P1 IMAD.MOV.U32 R18, RZ, RZ, R34 ;  /* 0x000000ffff121224 */ /* 0x000fc600078e0022 */
[----:B------:R-:W-:Y:S01]  /*0aa0*/  DMUL R12, R12, R16 ;  /* 0x000000100c0c7228 */ /* 0x000fe20000000000 */
[----:B------:R-:W-:Y:S01]  /*0ab0*/  @P1 MOV R19, R35 ;  /* 0x0000002300131202 */ /* 0x000fe20000000f00 */
[----:B------:R-:W-:Y:S02]  /*0ac0*/  @P1 IMAD.MOV.U32 R14, RZ, RZ, 0x0 ;  /* 0x00000000ff0e1424 */ /* 0x000fe400078e00ff */
[----:B------:R-:W-:-:S06]  /*0ad0*/  @P1 IMAD.MOV.U32 R15, RZ, RZ, 0x40000000 ;  /* 0x40000000ff0f1424 */ /* 0x000fcc00078e00ff */
[----:B------:R-:W-:-:S08]  /*0ae0*/  DFMA R34, R14, R18, R12 ;  /* 0x000000120e22722b */ /* 0x000fd0000000000c */
[----:B------:R-:W-:-:S08]  /*0af0*/  DFMA R22, R22, 2, R34 ;  /* 0x400000001616782b */ /* 0x000fd00000000022 */
[----:B--2---:R-:W-:Y:S01]  /*0b00*/  DFMA R28, R28, R22, R20 ;  /* 0x000000161c1c722b */ /* 0x004fe20000000014 */
[C---:B---3--:R-:W-:Y:S01]  /*0b10*/  ISETP.NE.AND P0, PT, R4.reuse, R5, PT ;  /* 0x000000050400720c */ /* 0x048fe20003f05270 */
[----:B------:R-:W-:Y:S01]  /*0b20*/  IMAD R8, R5, 0x10, R6 ;  /* 0x0000001005087824 */ /* 0x000fe200078e0206 */
[----:B------:R-:W-:-:S05]  /*0b30*/  LEA R36, R4, R27, 0x4 ;  /* 0x0000001b04247211 */ /* 0x000fca00078e20ff */
[----:B------:R-:W0:Y:S04]  /*0b40*/  LDS.128 R8, [R8+-0x10] ;  /* 0xfffff00008087984 */ /* 0x000e280000000c00 */
[----:B------:R1:W2:Y:S02]  /*0b50*/  LDS.128 R12, [R36+-0x10] ;  /* 0xfffff000240c7984 */ /* 0x0002a40000000c00 */
[----:B------:R-:W-:-:S05]  /*0b60*/  @P0 IMAD R5, R5, 0x10, R27 ;  /* 0x0000001005050824 */ /* 0x000fca00078e021b */
[----:B------:R3:W4:Y:S04]  /*0b70*/  @P0 LDS.128 R16, [R5+-0x10] ;  /* 0xfffff00005100984 */ /* 0x0007280000000c00 */
[----:B-1----:R-:W5:Y:S04]  /*0b80*/  LDG.E.64 R36, desc[UR8][R32.64+0x18] ;  /* 0x0000180820247981 */ /* 0x002f68000c1e1b00 */
[----:B---3--:R-:W3:Y:S01]  /*0b90*/  LDG.E.U8 R5, desc[UR8][R30.64+0xf] ;  /* 0x00000f081e057981 */ /* 0x008ee2000c1e1100 */
[----:B0-----:R-:W-:Y:S01]  /*0ba0*/  IMAD.MOV.U32 R20, RZ, RZ, R10 ;  /* 0x000000ffff147224 */ /* 0x001fe200078e000a */
[----:B------:R-:W-:Y:S01]  /*0bb0*/  MOV R21, R11 ;  /* 0x0000000b00157202 */ /* 0x000fe20000000f00 */
[----:B------:R-:W-:Y:S01]  /*0bc0*/  IMAD.MOV.U32 R35, RZ, RZ, R9 ;  /* 0x000000ffff237224 */ /* 0x000fe200078e0009 */
[----:B------:R-:W-:-:S04]  /*0bd0*/  MOV R34, R8 ;  /* 0x0000000800227202 */ /* 0x000fc80000000f00 */
[----:B--2---:R-:W-:Y:S01]  /*0be0*/  @P0 DMUL R22, R14, R20 ;  /* 0x000000140e160228 */ /* 0x004fe20000000000 */
[----:B----4-:R-:W-:Y:S02]  /*0bf0*/  @P0 IMAD.MOV.U32 R14, RZ, RZ, R18 ;  /* 0x000000ffff0e0224 */ /* 0x010fe400078e0012 */
[----:B------:R-:W-:-:S05]  /*0c00*/  IMAD R18, R4, 0x10, R6 ;  /* 0x0000001004127824 */ /* 0x000fca00078e0206 */
[----:B------:R-:W-:Y:S01]  /*0c10*/  @P0 DFMA R22, R12, R34, R22 ;  /* 0x000000220c16022b */ /* 0x000fe20000000016 */
[----:B------:R-:W-:Y:S01]  /*0c20*/  @P0 IMAD.MOV.U32 R15, RZ, RZ, R19 ;  /* 0x000000ffff0f0224 */ /* 0x000fe200078e0013 */
[----:B------:R-:W-:Y:S01]  /*0c30*/  @P0 MOV R12, R16 ;  /* 0x00000010000c0202 */ /* 0x000fe20000000f00 */
[----:B------:R-:W-:Y:S01]  /*0c40*/  @P0 IMAD.MOV.U32 R13, RZ, RZ, R17 ;  /* 0x000000ffff0d0224 */ /* 0x000fe200078e0011 */
[----:B------:R-:W2:Y:S04]  /*0c50*/  LDG.E.U8 R4, desc[UR8][R30.64+0xe] ;  /* 0x00000e081e047981 */ /* 0x000ea8000c1e1100 */
[----:B------:R-:W0:Y:S02]  /*0c60*/  LDS.128 R16, [R18+-0x10] ;  /* 0xfffff00012107984 */ /* 0x000e240000000c00 */
[----:B0-----:R-:W-:-:S08]  /*0c70*/  @P0 DMUL R38, R18, R20 ;  /* 0x0000001412260228 */ /* 0x001fd00000000000 */
[----:B------:R-:W-:Y:S01]  /*0c80*/  @P0 DFMA R38, R16, R34, R38 ;  /* 0x000000221026022b */ /* 0x000fe20000000026 */
[----:B------:R-:W-:Y:S01]  /*0c90*/  @P0 MOV R34, R16 ;  /* 0x0000001000220202 */ /* 0x000fe20000000f00 */
[----:B------:R-:W-:-:S06]  /*0ca0*/  @P0 IMAD.MOV.U32 R35, RZ, RZ, R17 ;  /* 0x000000ffff230224 */ /* 0x000fcc00078e0011 */
[----:B------:R-:W-:Y:S01]  /*0cb0*/  DMUL R12, R34, R12 ;  /* 0x0000000c220c7228 */ /* 0x000fe20000000000 */
[----:B------:R0:W4:Y:S01]  /*0cc0*/  LDG.E.64 R34, desc[UR8][R32.64+0x10] ;  /* 0x0000100820227981 */ /* 0x000122000c1e1b00 */
[----:B------:R-:W-:Y:S01]  /*0cd0*/  @P0 MOV R20, R18 ;  /* 0x0000001200140202 */ /* 0x000fe20000000f00 */
[----:B------:R-:W-:Y:S01]  /*0ce0*/  @P0 IMAD.MOV.U32 R21, RZ, RZ, R19 ;  /* 0x000000ffff150224 */ /* 0x000fe200078e0013 */
[----:B------:R-:W-:Y:S01]  /*0cf0*/  @P0 MOV R16, R38 ;  /* 0x0000002600100202 */ /* 0x000fe20000000f00 */
[----:B------:R-:W-:Y:S01]  /*0d00*/  @P0 IMAD.MOV.U32 R17, RZ, RZ, R39 ;  /* 0x000000ffff110224 */ /* 0x000fe200078e0027 */
[----:B------:R-:W-:Y:S01]  /*0d10*/  @P0 MOV R8, 0x0 ;  /* 0x0000000000080802 */ /* 0x000fe20000000f00 */
[----:B------:R-:W-:Y:S02]  /*0d20*/  @P0 IMAD.MOV.U32 R9, RZ, RZ, 0x40000000 ;  /* 0x40000000ff090424 */ /* 0x000fe400078e00ff */
[----:B------:R-:W-:Y:S01]  /*0d30*/  DFMA R20, R20, R14, R12 ;  /* 0x0000000e1414722b */ /* 0x000fe2000000000c */
[----:B------:R-:W-:-:S03]  /*0d40*/  @P0 IMAD.MOV.U32 R18, RZ, RZ, R22 ;  /* 0x000000ffff120224 */ /* 0x000fc600078e0016 */
[----:B------:R-:W-:Y:S01]  /*0d50*/  DMUL R8, R8, R16 ;  /* 0x0000001008087228 */ /* 0x000fe20000000000 */
[----:B------:R-:W-:Y:S01]  /*0d60*/  @P0 MOV R19, R23 ;  /* 0x0000001700130202 */ /* 0x000fe20000000f00 */
[----:B------:R-:W-:Y:S01]  /*0d70*/  @P0 IMAD.MOV.U32 R10, RZ, RZ, 0x0 ;  /* 0x00000000ff0a0424 */ /* 0x000fe200078e00ff */
[----:B------:R-:W-:-:S06]  /*0d80*/  @P0 MOV R11, 0x40000000 ;  /* 0x40000000000b0802 */ /* 0x000fcc0000000f00 */
[----:B------:R-:W-:Y:S01]  /*0d90*/  DFMA R22, R10, R18, R8 ;  /* 0x000000120a16722b */ /* 0x000fe20000000008 */
[----:B------:R-:W-:-:S04]  /*0da0*/  IADD3 R24, PT, PT, R24, 0x4, RZ ;  /* 0x0000000418187810 */ /* 0x000fc80007ffe0ff */
[----:B------:R-:W-:Y:S01]  /*0db0*/  ISETP.NE.AND P0, PT, R24, RZ, PT ;  /* 0x000000ff1800720c */ /* 0x000fe20003f05270 */
[----:B------:R-:W-:Y:S01]  /*0dc0*/  VIADD R26, R26, 0x4 ;  /* 0x000000041a1a7836 */ /* 0x000fe20000000000 */
[----:B------:R-:W-:Y:S02]  /*0dd0*/  IADD3 R25, PT, PT, R25, 0x10, RZ ;  /* 0x0000001019197810 */ /* 0x000fe40007ffe0ff */
[----:B---3--:R-:W-:-:S06]  /*0de0*/  LEA R12, R5, R6, 0x4 ;  /* 0x00000006050c7211 */ /* 0x008fcc00078e20ff */
[----:B------:R-:W1:Y:S01]  /*0df0*/  LDS.128 R12, [R12+-0x10] ;  /* 0xfffff0000c0c7984 */ /* 0x000e620000000c00 */
[C---:B--2---:R-:W-:Y:S01]  /*0e00*/  ISETP.NE.AND P1, PT, R4.reuse, R5, PT ;  /* 0x000000050400720c */ /* 0x044fe20003f25270 */
[----:B------:R-:W-:-:S05]  /*0e10*/  IMAD R38, R4, 0x10, R27 ;  /* 0x0000001004267824 */ /* 0x000fca00078e021b */
[----:B------:R-:W2:Y:S07]  /*0e20*/  LDS.128 R8, [R38+-0x10] ;  /* 0xfffff00026087984 */ /* 0x000eae0000000c00 */
[----:B------:R-:W-:Y:S01]  /*0e30*/  @P1 LEA R16, R5, R27, 0x4 ;  /* 0x0000001b05101211 */ /* 0x000fe200078e20ff */
[----:B0-----:R-:W-:-:S05]  /*0e40*/  IMAD R32, R4, 0x10, R6 ;  /* 0x0000001004207824 */ /* 0x001fca00078e0206 */
[----:B------:R-:W0:Y:S01]  /*0e50*/  @P1 LDS.128 R16, [R16+-0x10] ;  /* 0xfffff00010101984 */ /* 0x000e220000000c00 */
[----:B------:R-:W-:-:S03]  /*0e60*/  DFMA R4, R20, 2, R22 ;  /* 0x400000001404782b */ /* 0x000fc60000000016 */
[----:B------:R-:W3:Y:S01]  /*0e70*/  LDS.128 R20, [R32+-0x10] ;  /* 0xfffff00020147984 */ /* 0x000ee20000000c00 */
[----:B-1----:R-:W-:Y:S01]  /*0e80*/  MOV R30, R14 ;  /* 0x0000000e001e7202 */ /* 0x002fe20000000f00 */
[----:B------:R-:W-:Y:S01]  /*0e90*/  IMAD.MOV.U32 R31, RZ, RZ, R15 ;  /* 0x000000ffff1f7224 */ /* 0x000fe200078e000f */
[----:B------:R-:W-:Y:S02]  /*0ea0*/  @P1 MOV R14, 0x0 ;  /* 0x00000000000e1802 */ /* 0x000fe40000000f00 */
[----:B----4-:R-:W-:-:S03]  /*0eb0*/  DFMA R28, R34, R4, R28 ;  /* 0x00000004221c722b */ /* 0x010fc6000000001c */
[----:B--2---:R-:W-:Y:S01]  /*0ec0*/  @P1 DMUL R4, R10, R30 ;  /* 0x0000001e0a041228 */ /* 0x004fe20000000000 */
[----:B0-----:R-:W-:Y:S01]  /*0ed0*/  @P1 MOV R10, R18 ;  /* 0x00000012000a1202 */ /* 0x001fe20000000f00 */
[----:B------:R-:W-:Y:S01]  /*0ee0*/  @P1 IMAD.MOV.U32 R11, RZ, RZ, R19 ;  /* 0x000000ffff0b1224 */ /* 0x000fe200078e0013 */
[----:B------:R-:W-:Y:S01]  /*0ef0*/  MOV R18, R12 ;  /* 0x0000000c00127202 */ /* 0x000fe20000000f00 */
[----:B------:R-:W-:-:S06]  /*0f00*/  IMAD.MOV.U32 R19, RZ, RZ, R13 ;  /* 0x000000ffff137224 */ /* 0x000fcc00078e000d */
[----:B------:R-:W-:Y:S01]  /*0f10*/  @P1 DFMA R4, R8, R18, R4 ;  /* 0x000000120804122b */ /* 0x000fe20000000004 */
[----:B------:R-:W-:Y:S01]  /*0f20*/  @P1 MOV R8, R16 ;  /* 0x0000001000081202 */ /* 0x000fe20000000f00 */
[----:B------:R-:W-:Y:S01]  /*0f30*/  @P1 IMAD.MOV.U32 R9, RZ, RZ, R17 ;  /* 0x000000ffff091224 */ /* 0x000fe200078e0011 */
[----:B---3--:R-:W-:-:S08]  /*0f40*/  @P1 DMUL R16, R22, R30 ;  /* 0x0000001e16101228 */ /* 0x008fd00000000000 */
[----:B------:R-:W-:Y:S01]  /*0f50*/  @P1 DFMA R16, R20, R18, R16 ;  /* 0x000000121410122b */ /* 0x000fe20000000010 */
[----:B------:R-:W-:Y:S01]  /*0f60*/  @P1 MOV R12, 0x0 ;  /* 0x00000000000c1802 */ /* 0x000fe20000000f00 */
[----:B------:R-:W-:Y:S01]  /*0f70*/  @P1 IMAD.MOV.U32 R19, RZ, RZ, R21 ;  /* 0x000000ffff131224 */ /* 0x000fe200078e0015 */
[----:B------:R-:W-:Y:S01]  /*0f80*/  @P1 MOV R18, R20 ;  /* 0x0000001400121202 */ /* 0x000fe20000000f00 */
[----:B------:R-:W-:-:S06]  /*0f90*/  @P1 IMAD.MOV.U32 R13, RZ, RZ, 0x40000000 ;  /* 0x40000000ff0d1424 */ /* 0x000fcc00078e00ff */
[----:B------:R-:W-:Y:S01]  /*0fa0*/  @P1 MOV R20, R16 ;  /* 0x0000001000141202 */ /* 0x000fe20000000f00 */
[----:B------:R-:W-:Y:S01]  /*0fb0*/  @P1 IMAD.MOV.U32 R21, RZ, RZ, R17 ;  /* 0x000000ffff151224 */ /* 0x000fe200078e0011 */
[----:B------:R-:W-:Y:S01]  /*0fc0*/  DMUL R8, R18, R8 ;  /* 0x0000000812087228 */ /* 0x000fe20000000000 */
[----:B------:R-:W-:Y:S01]  /*0fd0*/  @P1 MOV R30, R22 ;  /* 0x00000016001e1202 */ /* 0x000fe20000000f00 */
[----:B------:R-:W-:Y:S01]  /*0fe0*/  @P1 IMAD.MOV.U32 R31, RZ, RZ, R23 ;  /* 0x000000ffff1f1224 */ /* 0x000fe200078e0017 */
[----:B------:R-:W-:Y:S02]  /*0ff0*/  @P1 MOV R22, R4 ;  /* 0x0000000400161202 */ /* 0x000fe40000000f00 */
[----:B------:R-:W-:Y:S01]  /*1000*/  DMUL R12, R12, R20 ;  /* 0x000000140c0c7228 */ /* 0x000fe20000000000 */
[----:B------:R-:W-:Y:S02]  /*1010*/  @P1 IMAD.MOV.U32 R23, RZ, RZ, R5 ;  /* 0x000000ffff171224 */ /* 0x000fe400078e0005 */
[----:B------:R-:W-:Y:S01]  /*1020*/  @P1 IMAD.MOV.U32 R15, RZ, RZ, 0x40000000 ;  /* 0x40000000ff0f1424 */ /* 0x000fe200078e00ff */
[----:B------:R-:W-:-:S05]  /*1030*/  DFMA R8, R30, R10, R8 ;  /* 0x0000000a1e08722b */ /* 0x000fca0000000008 */
[----:B------:R-:W-:-:S08]  /*1040*/  DFMA R12, R14, R22, R12 ;  /* 0x000000160e0c722b */ /* 0x000fd0000000000c */
[----:B------:R-:W-:-:S08]  /*1050*/  DFMA R8, R8, 2, R12 ;  /* 0x400000000808782b */ /* 0x000fd0000000000c */
[----:B-----5:R-:W-:Y:S01]  /*1060*/  DFMA R4, R36, R8, R28 ;  /* 0x000000082404722b */ /* 0x020fe2000000001c */
[----:B------:R-:W-:Y:S10]  /*1070*/  @P0 BRA `(.L_x_5) ;  /* 0xfffffff400180947 */ /* 0x000ff4000383ffff */
[----:B------:R-:W-:Y:S05]  /*1080*/  BSYNC.RECONVERGENT B2 ;  /* 0x0000000000027941 */ /* 0x000fea0003800200 */
.L_x_4:
[----:B------:R-:W-:-:S07]  /*1090*/  VIADD R6, R26, 0xffffffff ;  /* 0xffffffff1a067836 */ /* 0x000fce0000000000 */
.L_x_3:
[----:B------:R-:W-:Y:S05]  /*10a0*/  BSYNC.RECONVERGENT B1 ;  /* 0x0000000000017941 */ /* 0x000fea0003800200 */
.L_x_2:
[----:B------:R-:W-:-:S13]  /*10b0*/  LOP3.LUT P0, R8, R7, 0x3, RZ, 0xc0, !PT ;  /* 0x0000000307087812 */ /* 0x000fda000780c0ff */
[----:B------:R-:W-:Y:S05]  /*10c0*/  @!P0 BRA `(.L_x_1) ;  /* 0x0000000800708947 */ /* 0x000fea0003800000 */
[----:B------:R-:W-:Y:S01]  /*10d0*/  ISETP.NE.AND P1, PT, R8, 0x1, PT ;  /* 0x000000010800780c */ /* 0x000fe20003f25270 */
[----:B------:R-:W-:Y:S01]  /*10e0*/  BSSY.RECONVERGENT B1, `(.L_x_6) ;  /* 0x0000064000017945 */ /* 0x000fe20003800200 */
[----:B------:R-:W-:-:S04]  /*10f0*/  LOP3.LUT R7, R7, 0x1, RZ, 0xc0, !PT ;  /* 0x0000000107077812 */ /* 0x000fc800078ec0ff */
[----:B------:R-:W-:-:S07]  /*1100*/  ISETP.NE.U32.AND P0, PT, R7, 0x1, PT ;  /* 0x000000010700780c */ /* 0x000fce0003f05070 */
[----:B------:R-:W-:Y:S06]  /*1110*/  @!P1 BRA `(.L_x_7) ;  /* 0x0000000400809947 */ /* 0x000fec0003800000 */
[----:B------:R-:W0:Y:S01]  /*1120*/  LDCU.64 UR4, c[0x0][0x3a0] ;  /* 0x00007400ff0477ac */ /* 0x000e220008000a00 */
[----:B------:R-:W-:-:S04]  /*1130*/  SHF.L.U32 R7, R6, 0x2, RZ ;  /* 0x0000000206077819 */ /* 0x000fc800000006ff */
[----:B0-----:R-:W-:-:S04]  /*1140*/  IADD3 R12, P1, PT, R7, UR4, RZ ;  /* 0x00000004070c7c10 */ /* 0x001fc8000ff3e0ff */
[----:B------:R-:W-:-:S05]  /*1150*/  LEA.HI.X.SX32 R13, R7, UR5, 0x1, P1 ;  /* 0x00000005070d7c11 */ /* 0x000fca00088f0eff */
[----:B------:R-:W2:Y:S04]  /*1160*/  LDG.E.U8 R17, desc[UR8][R12.64+0x3] ;  /* 0x000003080c117981 */ /* 0x000ea8000c1e1100 */
[----:B------:R-:W3:Y:S04]  /*1170*/  LDG.E.U8 R14, desc[UR8][R12.64+0x2] ;  /* 0x000002080c0e7981 */ /* 0x000ee8000c1e1100 */
[----:B------:R-:W4:Y:S04]  /*1180*/  LDG.E.U8 R7, desc[UR8][R12.64+0x7] ;  /* 0x000007080c077981 */ /* 0x000f28000c1e1100 */
[----:B------:R-:W4:Y:S01]  /*1190*/  LDG.E.U8 R24, desc[UR8][R12.64+0x6] ;  /* 0x000006080c187981 */ /* 0x000f22000c1e1100 */
[----:B------:R-:W0:Y:S01]  /*11a0*/  S2UR UR5, SR_CgaCtaId ;  /* 0x00000000000579c3 */ /* 0x000e220000008800 */
[----:B------:R-:W-:-:S02]  /*11b0*/  UMOV UR4, 0x400 ;  /* 0x0000040000047882 */ /* 0x000fc40000000000 */
[----:B------:R-:W-:-:S04]  /*11c0*/  UIADD3 UR6, UPT, UPT, UR4, 0x200, URZ ;  /* 0x0000020004067890 */ /* 0x000fc8000fffe0ff */
[----:B0-----:R-:W-:Y:S02]  /*11d0*/  ULEA UR6, UR5, UR6, 0x18 ;  /* 0x0000000605067291 */ /* 0x001fe4000f8ec0ff */
[----:B------:R-:W-:-:S04]  /*11e0*/  ULEA UR4, UR5, UR4, 0x18 ;  /* 0x0000000405047291 */ /* 0x000fc8000f8ec0ff */
[----:B--2---:R-:W-:Y:S02]  /*11f0*/  LEA R8, R17, UR6, 0x4 ;  /* 0x0000000611087c11 */ /* 0x004fe4000f8e20ff */
[C---:B---3--:R-:W-:Y:S02]  /*1200*/  ISETP.NE.AND P1, PT, R14.reuse, R17, PT ;  /* 0x000000110e00720c */ /* 0x048fe40003f25270 */
[C---:B------:R-:W-:Y:S02]  /*1210*/  LEA R22, R14.reuse, UR4, 0x4 ;  /* 0x000000040e167c11 */ /* 0x040fe4000f8e20ff */
[----:B------:R-:W0:Y:S01]  /*1220*/  LDS.128 R8, [R8+-0x10] ;  /* 0xfffff00008087984 */ /* 0x000e220000000c00 */
[----:B------:R-:W-:-:S03]  /*1230*/  LEA R14, R14, UR6, 0x4 ;  /* 0x000000060e0e7c11 */ /* 0x000fc6000f8e20ff */
[----:B------:R-:W1:Y:S01]  /*1240*/  LDS.128 R20, [R22+-0x10] ;  /* 0xfffff00016147984 */ /* 0x000e620000000c00 */
[----:B----4-:R-:W-:-:S03]  /*1250*/  ISETP.NE.AND P2, PT, R24, R7, PT ;  /* 0x000000071800720c */ /* 0x010fc60003f45270 */
[----:B------:R-:W2:Y:S01]  /*1260*/  LDS.128 R12, [R14+-0x10] ;  /* 0xfffff0000e0c7984 */ /* 0x000ea20000000c00 */
[----:B------:R-:W-:-:S06]  /*1270*/  @P1 LEA R16, R17, UR4, 0x4 ;  /* 0x0000000411101c11 */ /* 0x000fcc000f8e20ff */
[----:B------:R-:W3:Y:S03]  /*1280*/  @P1 LDS.128 R16, [R16+-0x10] ;  /* 0xfffff00010101984 */ /* 0x000ee60000000c00 */
[----:B------:R-:W-:Y:S01]  /*1290*/  @P2 LEA R25, R7, UR4, 0x4 ;  /* 0x0000000407192c11 */ /* 0x000fe2000f8e20ff */
[----:B0-----:R-:W-:Y:S01]  /*12a0*/  IMAD.MOV.U32 R28, RZ, RZ, R10 ;  /* 0x000000ffff1c7224 */ /* 0x001fe200078e000a */
[----:B------:R-:W-:Y:S01]  /*12b0*/  MOV R29, R11 ;  /* 0x0000000b001d7202 */ /* 0x000fe20000000f00 */
[----:B------:R-:W-:Y:S01]  /*12c0*/  IMAD.MOV.U32 R30, RZ, RZ, R8 ;  /* 0x000000ffff1e7224 */ /* 0x000fe200078e0008 */
[----:B------:R-:W-:Y:S01]  /*12d0*/  MOV R31, R9 ;  /* 0x00000009001f7202 */ /* 0x000fe20000000f00 */
[----:B------:R-:W-:Y:S01]  /*12e0*/  @P1 IMAD.MOV.U32 R8, RZ, RZ, 0x0 ;  /* 0x00000000ff081424 */ /* 0x000fe200078e00ff */
[----:B------:R-:W-:Y:S01]  /*12f0*/  @P1 MOV R9, 0x40000000 ;  /* 0x4000000000091802 */ /* 0x000fe20000000f00 */
[----:B------:R-:W-:Y:S01]  /*1300*/  @P1 IMAD.MOV.U32 R10, RZ, RZ, 0x0 ;  /* 0x00000000ff0a1424 */ /* 0x000fe200078e00ff */
[-C--:B-1----:R-:W-:Y:S01]  /*1310*/  @P1 DMUL R32, R22, R28.reuse ;  /* 0x0000001c16201228 */ /* 0x082fe20000000000 */
[----:B------:R-:W-:Y:S01]  /*1320*/  @P1 MOV R11, 0x40000000 ;  /* 0x40000000000b1802 */ /* 0x000fe20000000f00 */
[----:B--2---:R-:W-:Y:S01]  /*1330*/  @P1 DMUL R26, R14, R28 ;  /* 0x0000001c0e1a1228 */ /* 0x004fe20000000000 */
[----:B------:R-:W-:Y:S01]  /*1340*/  @P1 IMAD.MOV.U32 R28, RZ, RZ, R14 ;  /* 0x000000ffff1c1224 */ /* 0x000fe200078e000e */
[----:B------:R-:W-:-:S04]  /*1350*/  @P1 MOV R29, R15 ;  /* 0x0000000f001d1202 */ /* 0x000fc80000000f00 */
[-C--:B------:R-:W-:Y:S01]  /*1360*/  @P1 DFMA R32, R20, R30.reuse, R32 ;  /* 0x0000001e1420122b */ /* 0x080fe20000000020 */
[----:B---3--:R-:W-:Y:S01]  /*1370*/  @P1 IMAD.MOV.U32 R22, RZ, RZ, R18 ;  /* 0x000000ffff161224 */ /* 0x008fe200078e0012 */
[----:B------:R-:W-:Y:S01]  /*1380*/  @P1 DFMA R26, R12, R30, R26 ;  /* 0x0000001e0c1a122b */ /* 0x000fe2000000001a */
[----:B------:R-:W-:Y:S01]  /*1390*/  @P1 IMAD.MOV.U32 R20, RZ, RZ, R16 ;  /* 0x000000ffff141224 */ /* 0x000fe200078e0010 */
[----:B------:R-:W-:Y:S01]  /*13a0*/  @P1 MOV R21, R17 ;  /* 0x0000001100151202 */ /* 0x000fe20000000f00 */
[----:B------:R-:W-:Y:S01]  /*13b0*/  @P1 IMAD.MOV.U32 R30, RZ, RZ, R12 ;  /* 0x000000ffff1e1224 */ /* 0x000fe200078e000c */
[----:B------:R-:W-:Y:S02]  /*13c0*/  @P1 MOV R31, R13 ;  /* 0x0000000d001f1202 */ /* 0x000fe40000000f00 */
[----:B------:R-:W-:Y:S02]  /*13d0*/  LEA R17, R7, UR6, 0x4 ;  /* 0x0000000607117c11 */ /* 0x000fe4000f8e20ff */
[----:B------:R-:W-:Y:S01]  /*13e0*/  @P1 MOV R23, R19 ;  /* 0x0000001300171202 */ /* 0x000fe20000000f00 */
[----:B------:R-:W-:Y:S01]  /*13f0*/  @P1 IMAD.MOV.U32 R14, RZ, RZ, R32 ;  /* 0x000000ffff0e1224 */ /* 0x000fe200078e0020 */
[----:B------:R-:W-:Y:S01]  /*1400*/  DMUL R34, R30, R20 ;  /* 0x000000141e227228 */ /* 0x000fe20000000000 */
[----:B------:R-:W-:Y:S01]  /*1410*/  @P1 IMAD.MOV.U32 R12, RZ, RZ, R26 ;  /* 0x000000ffff0c1224 */ /* 0x000fe200078e001a */
[----:B------:R-:W0:Y:S01]  /*1420*/  LDS.128 R16, [R17+-0x10] ;  /* 0xfffff00011107984 */ /* 0x000e220000000c00 */
[----:B------:R-:W-:-:S02]  /*1430*/  LEA R20, R24, UR4, 0x4 ;  /* 0x0000000418147c11 */ /* 0x000fc4000f8e20ff */
[----:B------:R-:W-:Y:S02]  /*1440*/  @P1 MOV R13, R27 ;  /* 0x0000001b000d1202 */ /* 0x000fe40000000f00 */
[----:B------:R-:W-:Y:S01]  /*1450*/  @P1 MOV R15, R33 ;  /* 0x00000021000f1202 */ /* 0x000fe20000000f00 */
[----:B------:R-:W-:Y:S01]  /*1460*/  DFMA R34, R28, R22, R34 ;  /* 0x000000161c22722b */ /* 0x000fe20000000022 */
[----:B------:R-:W1:Y:S01]  /*1470*/  LDS.128 R20, [R20+-0x10] ;  /* 0xfffff00014147984 */ /* 0x000e620000000c00 */
[----:B------:R-:W-:Y:S01]  /*1480*/  LEA R28, R24, UR6, 0x4 ;  /* 0x00000006181c7c11 */ /* 0x000fe2000f8e20ff */
[----:B------:R-:W-:Y:S02]  /*1490*/  DMUL R12, R8, R12 ;  /* 0x0000000c080c7228 */ /* 0x000fe40000000000 */
[----:B------:R-:W2:Y:S04]  /*14a0*/  @P2 LDS.128 R24, [R25+-0x10] ;  /* 0xfffff00019182984 */ /* 0x000ea80000000c00 */
[----:B------:R-:W3:Y:S02]  /*14b0*/  LDS.128 R28, [R28+-0x10] ;  /* 0xfffff0001c1c7984 */ /* 0x000ee40000000c00 */
[----:B------:R-:W-:Y:S01]  /*14c0*/  DFMA R32, R10, R14, R12 ;  /* 0x0000000e0a20722b */ /* 0x000fe2000000000c */
[----:B------:R-:W4:Y:S01]  /*14d0*/  LDC.64 R10, c[0x0][0x398] ;  /* 0x0000e600ff0a7b82 */ /* 0x000f220000000a00 */
[----:B0-----:R-:W-:Y:S01]  /*14e0*/  IMAD.MOV.U32 R8, RZ, RZ, R18 ;  /* 0x000000ffff087224 */ /* 0x001fe200078e0012 */
[----:B------:R-:W-:Y:S01]  /*14f0*/  MOV R9, R19 ;  /* 0x0000001300097202 */ /* 0x000fe20000000f00 */
[----:B------:R-:W-:Y:S01]  /*1500*/  IMAD.MOV.U32 R12, RZ, RZ, R16 ;  /* 0x000000ffff0c7224 */ /* 0x000fe200078e0010 */
[----:B------:R-:W-:Y:S01]  /*1510*/  MOV R13, R17 ;  /* 0x00000011000d7202 */ /* 0x000fe20000000f00 */
[----:B----4-:R-:W-:-:S03]  /*1520*/  IMAD.WIDE R10, R6, 0x8, R10 ;  /* 0x00000008060a7825 */ /* 0x010fc600078e020a */
[----:B-1----:R-:W-:Y:S02]  /*1530*/  @P2 DMUL R14, R22, R8 ;  /* 0x00000008160e2228 */ /* 0x002fe40000000000 */
[----:B------:R-:W4:Y:S06]  /*1540*/  LDG.E.64 R36, desc[UR8][R10.64+0x8] ;  /* 0x000008080a247981 */ /* 0x000f2c000c1e1b00 */
[----:B------:R-:W-:Y:S01]  /*1550*/  @P2 DFMA R14, R20, R12, R14 ;  /* 0x0000000c140e222b */ /* 0x000fe2000000000e */
[----:B--2---:R-:W-:Y:S01]  /*1560*/  @P2 IMAD.MOV.U32 R20, RZ, RZ, R24 ;  /* 0x000000ffff142224 */ /* 0x004fe200078e0018 */
[----:B------:R-:W-:Y:S01]  /*1570*/  @P2 MOV R21, R25 ;  /* 0x0000001900152202 */ /* 0x000fe20000000f00 */
[----:B---3--:R-:W-:-:S08]  /*1580*/  @P2 DMUL R24, R30, R8 ;  /* 0x000000081e182228 */ /* 0x008fd00000000000 */
[----:B------:R-:W-:Y:S01]  /*1590*/  @P2 DFMA R24, R28, R12, R24 ;  /* 0x0000000c1c18222b */ /* 0x000fe20000000018 */
[----:B------:R-:W-:Y:S01]  /*15a0*/  @P2 IMAD.MOV.U32 R12, RZ, RZ, R28 ;  /* 0x000000ffff0c2224 */ /* 0x000fe200078e001c */
[----:B------:R-:W-:-:S06]  /*15b0*/  @P2 MOV R13, R29 ;  /* 0x0000001d000d2202 */ /* 0x000fcc0000000f00 */
[----:B------:R-:W-:Y:S01]  /*15c0*/  DMUL R20, R12, R20 ;  /* 0x000000140c147228 */ /* 0x000fe20000000000 */
[----:B------:R-:W2:Y:S01]  /*15d0*/  LDG.E.64 R12, desc[UR8][R10.64] ;  /* 0x000000080a0c7981 */ /* 0x000ea2000c1e1b00 */
[----:B------:R-:W-:Y:S01]  /*15e0*/  @P2 IMAD.MOV.U32 R28, RZ, RZ, R24 ;  /* 0x000000ffff1c2224 */ /* 0x000fe200078e0018 */
[----:B------:R-:W-:Y:S01]  /*15f0*/  @P2 MOV R29, R25 ;  /* 0x00000019001d2202 */ /* 0x000fe20000000f00 */
[----:B------:R-:W-:Y:S01]  /*1600*/  @P2 IMAD.MOV.U32 R16, RZ, RZ, 0x0 ;  /* 0x00000000ff102424 */ /* 0x000fe200078e00ff */
[----:B------:R-:W-:Y:S01]  /*1610*/  @P2 MOV R17, 0x40000000 ;  /* 0x4000000000112802 */ /* 0x000fe20000000f00 */
[----:B------:R-:W-:Y:S01]  /*1620*/  @P2 IMAD.MOV.U32 R8, RZ, RZ, R30 ;  /* 0x000000ffff082224 */ /* 0x000fe200078e001e */
[----:B------:R-:W-:Y:S01]  /*1630*/  @P2 MOV R9, R31 ;  /* 0x0000001f00092202 */ /* 0x000fe20000000f00 */
[----:B------:R-:W-:Y:S01]  /*1640*/  @P2 IMAD.MOV.U32 R22, RZ, RZ, R26 ;  /* 0x000000ffff162224 */ /* 0x000fe200078e001a */
[----:B------:R-:W-:Y:S02]  /*1650*/  @P2 MOV R23, R27 ;  /* 0x0000001b00172202 */ /* 0x000fe40000000f00 */
[----:B------:R-:W-:Y:S01]  /*1660*/  DMUL R16, R16, R28 ;  /* 0x0000001c10107228 */ /* 0x000fe20000000000 */
[----:B------:R-:W-:Y:S01]  /*1670*/  @P2 IMAD.MOV.U32 R30, RZ, RZ, R14 ;  /* 0x000000ffff1e2224 */ /* 0x000fe200078e000e */
[----:B------:R-:W-:Y:S01]  /*1680*/  @P2 MOV R31, R15 ;  /* 0x0000000f001f2202 */ /* 0x000fe20000000f00 */
[----:B------:R-:W-:Y:S01]  /*1690*/  @P2 IMAD.MOV.U32 R18, RZ, RZ, 0x0 ;  /* 0x00000000ff122424 */ /* 0x000fe200078e00ff */
[----:B------:R-:W-:Y:S01]  /*16a0*/  @P2 MOV R19, 0x40000000 ;  /* 0x4000000000132802 */ /* 0x000fe20000000f00 */
[----:B------:R-:W-:-:S02]  /*16b0*/  DFMA R20, R8, R22, R20 ;  /* 0x000000160814722b */ /* 0x000fc40000000014 */
[----:B------:R-:W-:-:S03]  /*16c0*/  DFMA R32, R34, 2, R32 ;  /* 0x400000002220782b */ /* 0x000fc60000000020 */
[----:B------:R-:W-:-:S08]  /*16d0*/  DFMA R16, R18, R30, R16 ;  /* 0x0000001e1210722b */ /* 0x000fd00000000010 */
[----:B------:R-:W-:Y:S01]  /*16e0*/  DFMA R16, R20, 2, R16 ;  /* 0x400000001410782b */ /* 0x000fe20000000010 */
[----:B------:R-:W-:Y:S01]  /*16f0*/  VIADD R6, R6, 0x2 ;  /* 0x0000000206067836 */ /* 0x000fe20000000000 */
[----:B--2---:R-:W-:-:S08]  /*1700*/  DFMA R4, R12, R32, R4 ;  /* 0x000000200c04722b */ /* 0x004fd00000000004 */
[----:B----4-:R-:W-:-:S11]  /*1710*/  DFMA R4, R36, R16, R4 ;  /* 0x000000102404722b */ /* 0x010fd60000000004 */
.L_x_7:
[----:B------:R-:W-:Y:S05]  /*1720*/  BSYNC.RECONVERGENT B1 ;  /* 0x0000000000017941 */ /* 0x000fea0003800200 */
.L_x_6:
[----:B------:R-:W-:Y:S05]  /*1730*/  @P0 BRA `(.L_x_1) ;  /* 0x0000000000d40947 */ /* 0x000fea0003800000 */
[----:B------:R-:W0:Y:S01]  /*1740*/  LDCU.64 UR4, c[0x0][0x3a0] ;  /* 0x00007400ff0477ac */ /* 0x000e220008000a00 */
[----:B------:R-:W-:Y:S01]  /*1750*/  SHF.L.U32 R7, R6, 0x2, RZ ;  /* 0x0000000206077819 */ /* 0x000fe200000006ff */
[----:B------:R-:W1:Y:S03]  /*1760*/  LDC.64 R8, c[0x0][0x398] ;  /* 0x0000e600ff087b82 */ /* 0x000e660000000a00 */
[----:B0-----:R-:W-:-:S04]  /*1770*/  IADD3 R12, P0, PT, R7, UR4, RZ ;  /* 0x00000004070c7c10 */ /* 0x001fc8000ff1e0ff */
[----:B------:R-:W-:-:S05]  /*1780*/  LEA.HI.X.SX32 R13, R7, UR5, 0x1, P0 ;  /* 0x00000005070d7c11 */ /* 0x000fca00080f0eff */
[----:B------:R-:W2:Y:S04]  /*1790*/  LDG.E.U8 R21, desc[UR8][R12.64+0x3] ;  /* 0x000003080c157981 */ /* 0x000ea8000c1e1100 */
[----:B------:R-:W3:Y:S01]  /*17a0*/  LDG.E.U8 R16, desc[UR8][R12.64+0x2] ;  /* 0x000002080c107981 */ /* 0x000ee2000c1e1100 */
[----:B-1----:R-:W-:-:S06]  /*17b0*/  IMAD.WIDE R6, R6, 0x8, R8 ;  /* 0x0000000806067825 */ /* 0x002fcc00078e0208 */
[----:B------:R-:W4:Y:S01]  /*17c0*/  LDG.E.64 R6, desc[UR8][R6.64] ;  /* 0x0000000806067981 */ /* 0x000f22000c1e1b00 */
[----:B------:R-:W0:Y:S01]  /*17d0*/  S2UR UR5, SR_CgaCtaId ;  /* 0x00000000000579c3 */ /* 0x000e220000008800 */
[----:B------:R-:W-:Y:S02]  /*17e0*/  UMOV UR4, 0x400 ;  /* 0x0000040000047882 */ /* 0x000fe40000000000 */
[----:B------:R-:W-:-:S04]  /*17f0*/  UIADD3 UR6, UPT, UPT, UR4, 0x200, URZ ;  /* 0x0000020004067890 */ /* 0x000fc8000fffe0ff */
[----:B0-----:R-:W-:Y:S02]  /*1800*/  ULEA UR6, UR5, UR6, 0x18 ;  /* 0x0000000605067291 */ /* 0x001fe4000f8ec0ff */
[----:B------:R-:W-:-:S04]  /*1810*/  ULEA UR4, UR5, UR4, 0x18 ;  /* 0x0000000405047291 */ /* 0x000fc8000f8ec0ff */
[----:B--2---:R-:W-:Y:S02]  /*1820*/  LEA R8, R21, UR6, 0x4 ;  /* 0x0000000615087c11 */ /* 0x004fe4000f8e20ff */
[----:B---3--:R-:W-:-:S04]  /*1830*/  LEA R14, R16, UR6, 0x4 ;  /* 0x00000006100e7c11 */ /* 0x008fc8000f8e20ff */
[----:B------:R-:W0:Y:S01]  /*1840*/  LDS.128 R8, [R8+-0x10] ;  /* 0xfffff00008087984 */ /* 0x000e220000000c00 */
[C---:B------:R-:W-:Y:S02]  /*1850*/  ISETP.NE.AND P0, PT, R16.reuse, R21, PT ;  /* 0x000000151000720c */ /* 0x040fe40003f05270 */
[----:B------:R-:W-:Y:S01]  /*1860*/  LEA R18, R16, UR4, 0x4 ;  /* 0x0000000410127c11 */ /* 0x000fe2000f8e20ff */
[----:B------:R-:W1:Y:S05]  /*1870*/  LDS.128 R12, [R14+-0x10] ;  /* 0xfffff0000e0c7984 */ /* 0x000e6a0000000c00 */
[----:B------:R-:W2:Y:S05]  /*1880*/  LDS.128 R16, [R18+-0x10] ;  /* 0xfffff00012107984 */ /* 0x000eaa0000000c00 */
[----:B------:R-:W-:-:S06]  /*1890*/  @P0 LEA R20, R21, UR4, 0x4 ;  /* 0x0000000415140c11 */ /* 0x000fcc000f8e20ff */
[----:B------:R-:W3:Y:S01]  /*18a0*/  @P0 LDS.128 R20, [R20+-0x10] ;  /* 0xfffff00014140984 */ /* 0x000ee20000000c00 */
        /* <DEDUP_REMOVED lines=12> */
[-C--:B------:R-:W-:Y:S02]  /*1970*/  @P0 DFMA R30, R12, R26.reuse, R28 ;  /* 0x0000001a0c1e022b */ /* 0x080fe4000000001c */
[----:B------:R-:W-:Y:S01]  /*1980*/  @P0 DFMA R28, R16, R26, R32 ;  /* 0x0000001a101c022b */ /* 0x000fe20000000020 */
[----:B------:R-:W-:Y:S01]  /*1990*/  @P0 IMAD.MOV.U32 R26, RZ, RZ, R12 ;  /* 0x000000ffff1a0224 */ /* 0x000fe200078e000c */
[----:B------:R-:W-:Y:S01]  /*19a0*/  @P0 MOV R27, R13 ;  /* 0x0000000d001b0202 */ /* 0x000fe20000000f00 */
[----:B---3--:R-:W-:Y:S01]  /*19b0*/  @P0 IMAD.MOV.U32 R16, RZ, RZ, R20 ;  /* 0x000000ffff100224 */ /* 0x008fe200078e0014 */
[----:B------:R-:W-:Y:S01]  /*19c0*/  @P0 MOV R17, R21 ;  /* 0x0000001500110202 */ /* 0x000fe20000000f00 */
[----:B------:R-:W-:Y:S01]  /*19d0*/  @P0 IMAD.MOV.U32 R18, RZ, RZ, R22 ;  /* 0x000000ffff120224 */ /* 0x000fe200078e0016 */
[----:B------:R-:W-:Y:S02]  /*19e0*/  @P0 MOV R19, R23 ;  /* 0x0000001700130202 */ /* 0x000fe40000000f00 */
[----:B------:R-:W-:Y:S01]  /*19f0*/  @P0 IMAD.MOV.U32 R12, RZ, RZ, R30 ;  /* 0x000000ffff0c0224 */ /* 0x000fe200078e001e */
[----:B------:R-:W-:Y:S01]  /*1a00*/  @P0 MOV R13, R31 ;  /* 0x0000001f000d0202 */ /* 0x000fe20000000f00 */
[----:B------:R-:W-:Y:S01]  /*1a10*/  @P0 IMAD.MOV.U32 R14, RZ, RZ, R28 ;  /* 0x000000ffff0e0224 */ /* 0x000fe200078e001c */
[----:B------:R-:W-:Y:S01]  /*1a20*/  DMUL R16, R26, R16 ;  /* 0x000000101a107228 */ /* 0x000fe20000000000 */
[----:B------:R-:W-:-:S03]  /*1a30*/  @P0 MOV R15, R29 ;  /* 0x0000001d000f0202 */ /* 0x000fc60000000f00 */
[----:B------:R-:W-:-:S04]  /*1a40*/  DMUL R8, R8, R12 ;  /* 0x0000000c08087228 */ /* 0x000fc80000000000 */
[----:B------:R-:W-:-:S04]  /*1a50*/  DFMA R16, R24, R18, R16 ;  /* 0x000000121810722b */ /* 0x000fc80000000010 */
[----:B------:R-:W-:-:S08]  /*1a60*/  DFMA R8, R10, R14, R8 ;  /* 0x0000000e0a08722b */ /* 0x000fd00000000008 */
[----:B------:R-:W-:-:S08]  /*1a70*/  DFMA R8, R16, 2, R8 ;  /* 0x400000001008782b */ /* 0x000fd00000000008 */
[----:B----4-:R-:W-:-:S11]  /*1a80*/  DFMA R4, R6, R8, R4 ;  /* 0x000000080604722b */ /* 0x010fd60000000004 */
.L_x_1:
[----:B------:R-:W-:Y:S05]  /*1a90*/  BSYNC.RECONVERGENT B0 ;  /* 0x0000000000007941 */ /* 0x000fea0003800200 */
.L_x_0:
[----:B------:R-:W0:Y:S01]  /*1aa0*/  S2UR UR5, SR_CTAID.X ;  /* 0x00000000000579c3 */ /* 0x000e220000002500 */
[----:B------:R-:W1:Y:S01]  /*1ab0*/  LDCU UR4, c[0x0][0x3c0] ;  /* 0x00007800ff0477ac */ /* 0x000e620008000800 */
[----:B------:R-:W-:-:S06]  /*1ac0*/  CS2R R6, SRZ ;  /* 0x0000000000067805 */ /* 0x000fcc000001ff00 */
[----:B------:R-:W2:Y:S01]  /*1ad0*/  LDC.64 R8, c[0x0][0x380] ;  /* 0x0000e000ff087b82 */ /* 0x000ea20000000a00 */
[----:B-1----:R-:W-:-:S04]  /*1ae0*/  IMAD R3, R3, UR4, R0 ;  /* 0x0000000403037c24 */ /* 0x002fc8000f8e0200 */
[----:B0-----:R-:W-:-:S04]  /*1af0*/  IMAD R3, R2, R3, UR5 ;  /* 0x0000000502037e24 */ /* 0x001fc8000f8e0203 */
[----:B--2---:R-:W-:-:S05]  /*1b00*/  IMAD.WIDE.U32 R2, R3, 0x10, R8 ;  /* 0x0000001003027825 */ /* 0x004fca00078e0008 */
[----:B------:R-:W-:Y:S01]  /*1b10*/  STG.E.128 desc[UR8][R2.64], R4 ;  /* 0x0000000402007986 */ /* 0x000fe2000c101d08 */
[----:B------:R-:W-:Y:S05]  /*1b20*/  EXIT ;  /* 0x000000000000794d */ /* 0x000fea0003800000 */
.L_x_8:
[----:B------:R-:W-:-:S00]  /*1b30*/  BRA `(.L_x_8) ;  /* 0xfffffffc00fc7947 */ /* 0x000fc0000383ffff */
[----:B------:R-:W-:-:S00]  /*1b40*/  NOP ;  /* 0x0000000000007918 */ /* 0x000fc00000000000 */
        /* <DEDUP_REMOVED lines=11> */
.L_x_9:


//--------------------- .nv.shared._Z18GMMNLSE_sponRS_sumP7double2PKS_S2_PKdPKhPKjS8_jjj --------------------------
	.section	.nv.shared._Z18GMMNLSE_sponRS_sumP7double2PKS_S2_PKdPKhPKjS8_jjj,"aw",@nobits
	.sectionflags	@""
	.align	16
.nv.shared._Z18GMMNLSE_sponRS_sumP7double2PKS_S2_PKdPKhPKjS8_jjj:
	.zero		2048


//--------------------- .nv.shared.reserved.0     --------------------------
	.section	.nv.shared.reserved.0,"aw",@nobits
	.weak		__nv_reservedSMEM_offset_0_alias
	.size		__nv_reservedSMEM_offset_0_alias, 0, 64
	.other		__nv_reservedSMEM_offset_0_alias,@"STO_CUDA_RESERVED_SHARED STV_DEFAULT"
__nv_reservedSMEM_offset_0_alias:
	.zero		0
	.zero		64


//--------------------- .nv.constant0._Z18GMMNLSE_sponRS_sumP7double2PKS_S2_PKdPKhPKjS8_jjj --------------------------
	.section	.nv.constant0._Z18GMMNLSE_sponRS_sumP7double2PKS_S2_PKdPKhPKjS8_jjj,"a",@progbits
	.sectionflags	@""
	.align	4
.nv.constant0._Z18GMMNLSE_sponRS_sumP7double2PKS_S2_PKdPKhPKjS8_jjj:
	.zero		964


//--------------------- SYMBOLS --------------------------

	.type		.nv.reservedSmem.offset0,@object
	.size		.nv.reservedSmem.offset0,0x4
	.type		.nv.reservedSmem.cap,@object
	.size		.nv.reservedSmem.cap,0x4
